//
// Generated by NVIDIA NVVM Compiler
//
// Compiler Build ID: CL-36424714
// Cuda compilation tools, release 13.0, V13.0.88
// Based on NVVM 20.0.0
//

.version 9.0
.target sm_100
.address_size 64

	// .globl	search_block_per_query
// _ZZ22search_block_per_queryE9warp_mins has been demoted
// _ZZ22search_block_per_queryE8warp_ids has been demoted

.visible .entry search_block_per_query(
	.param .u64 .ptr .align 1 search_block_per_query_param_0,
	.param .u64 .ptr .align 1 search_block_per_query_param_1,
	.param .u64 .ptr .align 1 search_block_per_query_param_2,
	.param .u32 search_block_per_query_param_3,
	.param .u32 search_block_per_query_param_4,
	.param .u32 search_block_per_query_param_5,
	.param .u32 search_block_per_query_param_6,
	.param .u32 search_block_per_query_param_7
)
{
	.reg .pred 	%p<79>;
	.reg .b32 	%r<242>;
	.reg .b32 	%f<401>;
	.reg .b64 	%rd<35>;
	// demoted variable
	.shared .align 4 .b8 _ZZ22search_block_per_queryE9warp_mins[32];
	// demoted variable
	.shared .align 4 .b8 _ZZ22search_block_per_queryE8warp_ids[32];
	ld.param.u64 	%rd5, [search_block_per_query_param_0];
	ld.param.u32 	%r127, [search_block_per_query_param_3];
	ld.param.u32 	%r131, [search_block_per_query_param_4];
	ld.param.u32 	%r128, [search_block_per_query_param_5];
	ld.param.u32 	%r129, [search_block_per_query_param_6];
	ld.param.u32 	%r130, [search_block_per_query_param_7];
	mov.u32 	%r1, %ctaid.x;
	setp.ge.s32 	%p1, %r1, %r131;
	@%p1 bra 	$L__BB0_87;
	add.s32 	%r2, %r127, %r1;
	setp.ge.u32 	%p2, %r2, %r128;
	@%p2 bra 	$L__BB0_87;
	mov.u32 	%r3, %tid.x;
	setp.ge.u32 	%p3, %r3, %r129;
	mov.b32 	%r194, -1;
	mov.f32 	%f366, 0f7F7FFFFF;
	@%p3 bra 	$L__BB0_13;
	cvta.to.global.u64 	%rd8, %rd5;
	mul.wide.u32 	%rd9, %r130, %r2;
	shl.b64 	%rd10, %rd9, 2;
	add.s64 	%rd1, %rd8, %rd10;
	add.s32 	%r4, %r130, -31;
	add.s32 	%r5, %r130, -15;
	add.s32 	%r6, %r130, -7;
	add.s32 	%r7, %r130, -3;
	mov.f32 	%f366, 0f7F7FFFFF;
	mov.b32 	%r194, -1;
	mov.u32 	%r186, %r3;
$L__BB0_4:
	ld.param.u64 	%rd33, [search_block_per_query_param_1];
	setp.lt.s32 	%p4, %r130, 4;
	mul.wide.u32 	%rd11, %r186, %r130;
	cvta.to.global.u64 	%rd12, %rd33;
	shl.b64 	%rd13, %rd11, 2;
	add.s64 	%rd2, %rd12, %rd13;
	mov.b32 	%r189, 0;
	mov.f32 	%f365, 0f00000000;
	@%p4 bra 	$L__BB0_6;
	ld.global.nc.f32 	%f89, [%rd1];
	ld.global.nc.f32 	%f90, [%rd2];
	sub.f32 	%f91, %f89, %f90;
	ld.global.nc.f32 	%f92, [%rd1+4];
	ld.global.nc.f32 	%f93, [%rd2+4];
	sub.f32 	%f94, %f92, %f93;
	ld.global.nc.f32 	%f95, [%rd1+8];
	ld.global.nc.f32 	%f96, [%rd2+8];
	sub.f32 	%f97, %f95, %f96;
	ld.global.nc.f32 	%f98, [%rd1+12];
	ld.global.nc.f32 	%f99, [%rd2+12];
	sub.f32 	%f100, %f98, %f99;
	mul.f32 	%f101, %f94, %f94;
	fma.rn.f32 	%f102, %f91, %f91, %f101;
	fma.rn.f32 	%f103, %f97, %f97, %f102;
	fma.rn.f32 	%f365, %f100, %f100, %f103;
	setp.gt.f32 	%p5, %f365, %f366;
	mov.b32 	%r189, 4;
	@%p5 bra 	$L__BB0_12;
$L__BB0_6:
	setp.ge.s32 	%p6, %r189, %r4;
	@%p6 bra 	$L__BB0_7;
	bra.uni 	$L__BB0_88;
$L__BB0_7:
	setp.ge.s32 	%p10, %r189, %r5;
	@%p10 bra 	$L__BB0_8;
	bra.uni 	$L__BB0_91;
$L__BB0_8:
	setp.ge.s32 	%p13, %r189, %r6;
	@%p13 bra 	$L__BB0_9;
	bra.uni 	$L__BB0_93;
$L__BB0_9:
	setp.ge.s32 	%p16, %r189, %r7;
	@%p16 bra 	$L__BB0_10;
	bra.uni 	$L__BB0_95;
$L__BB0_10:
	setp.ge.s32 	%p19, %r189, %r130;
	@%p19 bra 	$L__BB0_12;
$L__BB0_11:
	mul.wide.s32 	%rd27, %r189, 4;
	add.s64 	%rd28, %rd1, %rd27;
	ld.global.nc.f32 	%f344, [%rd28];
	add.s64 	%rd29, %rd2, %rd27;
	ld.global.nc.f32 	%f345, [%rd29];
	sub.f32 	%f346, %f344, %f345;
	fma.rn.f32 	%f365, %f346, %f346, %f365;
	setp.leu.f32 	%p20, %f365, %f366;
	add.s32 	%r189, %r189, 1;
	setp.lt.s32 	%p21, %r189, %r130;
	and.pred  	%p22, %p20, %p21;
	@%p22 bra 	$L__BB0_11;
$L__BB0_12:
	setp.lt.f32 	%p23, %f365, %f366;
	selp.f32 	%f366, %f365, %f366, %p23;
	selp.b32 	%r194, %r186, %r194, %p23;
	mov.u32 	%r136, %ntid.x;
	add.s32 	%r186, %r186, %r136;
	setp.lt.u32 	%p24, %r186, %r129;
	@%p24 bra 	$L__BB0_4;
$L__BB0_13:
	mov.b32 	%r137, %f366;
	shfl.sync.down.b32	%r138|%p25, %r137, 16, 31, -1;
	mov.b32 	%f347, %r138;
	shfl.sync.down.b32	%r139|%p26, %r194, 16, 31, -1;
	setp.gt.f32 	%p27, %f366, %f347;
	selp.f32 	%f348, %f347, %f366, %p27;
	selp.b32 	%r140, %r139, %r194, %p27;
	mov.b32 	%r141, %f348;
	shfl.sync.down.b32	%r142|%p28, %r141, 8, 31, -1;
	mov.b32 	%f349, %r142;
	shfl.sync.down.b32	%r143|%p29, %r140, 8, 31, -1;
	setp.gt.f32 	%p30, %f348, %f349;
	selp.f32 	%f350, %f349, %f348, %p30;
	selp.b32 	%r144, %r143, %r140, %p30;
	mov.b32 	%r145, %f350;
	shfl.sync.down.b32	%r146|%p31, %r145, 4, 31, -1;
	mov.b32 	%f351, %r146;
	shfl.sync.down.b32	%r147|%p32, %r144, 4, 31, -1;
	setp.gt.f32 	%p33, %f350, %f351;
	selp.f32 	%f352, %f351, %f350, %p33;
	selp.b32 	%r148, %r147, %r144, %p33;
	mov.b32 	%r149, %f352;
	shfl.sync.down.b32	%r150|%p34, %r149, 2, 31, -1;
	mov.b32 	%f353, %r150;
	shfl.sync.down.b32	%r151|%p35, %r148, 2, 31, -1;
	setp.gt.f32 	%p36, %f352, %f353;
	selp.f32 	%f354, %f353, %f352, %p36;
	selp.b32 	%r152, %r151, %r148, %p36;
	mov.b32 	%r153, %f354;
	shfl.sync.down.b32	%r154|%p37, %r153, 1, 31, -1;
	mov.b32 	%f355, %r154;
	shfl.sync.down.b32	%r155|%p38, %r152, 1, 31, -1;
	setp.gt.f32 	%p39, %f354, %f355;
	selp.f32 	%f22, %f355, %f354, %p39;
	selp.b32 	%r28, %r155, %r152, %p39;
	and.b32  	%r156, %r3, 31;
	setp.ne.s32 	%p40, %r156, 0;
	@%p40 bra 	$L__BB0_15;
	shr.u32 	%r157, %r3, 3;
	and.b32  	%r158, %r157, 124;
	mov.u32 	%r159, _ZZ22search_block_per_queryE9warp_mins;
	add.s32 	%r160, %r159, %r158;
	st.shared.f32 	[%r160], %f22;
	mov.u32 	%r161, _ZZ22search_block_per_queryE8warp_ids;
	add.s32 	%r162, %r161, %r158;
	st.shared.u32 	[%r162], %r28;
$L__BB0_15:
	bar.sync 	0;
	setp.ne.s32 	%p41, %r3, 0;
	@%p41 bra 	$L__BB0_87;
	mov.u32 	%r166, %ntid.x;
	add.s32 	%r29, %r166, 31;
	shr.u32 	%r30, %r29, 5;
	add.s32 	%r167, %r30, -1;
	and.b32  	%r31, %r30, 15;
	setp.lt.u32 	%p42, %r167, 15;
	mov.f32 	%f368, 0f7F7FFFFF;
	mov.b32 	%r199, -1;
	mov.b32 	%r227, 0;
	@%p42 bra 	$L__BB0_51;
	and.b32  	%r227, %r30, 112;
	mov.u32 	%r171, _ZZ22search_block_per_queryE9warp_mins;
	add.s32 	%r196, %r171, 32;
	mov.u32 	%r172, _ZZ22search_block_per_queryE8warp_ids;
	add.s32 	%r195, %r172, 32;
	and.b32  	%r174, %r30, 134217712;
	neg.s32 	%r197, %r174;
	mov.f32 	%f368, 0f7F7FFFFF;
	mov.b32 	%r199, -1;
$L__BB0_18:
	.pragma "nounroll";
	ld.shared.f32 	%f24, [%r196+-32];
	setp.geu.f32 	%p43, %f24, %f368;
	@%p43 bra 	$L__BB0_20;
	ld.shared.u32 	%r199, [%r195+-32];
	mov.f32 	%f368, %f24;
$L__BB0_20:
	ld.shared.f32 	%f26, [%r196+-28];
	setp.geu.f32 	%p44, %f26, %f368;
	@%p44 bra 	$L__BB0_22;
	ld.shared.u32 	%r199, [%r195+-28];
	mov.f32 	%f368, %f26;
$L__BB0_22:
	ld.shared.f32 	%f28, [%r196+-24];
	setp.geu.f32 	%p45, %f28, %f368;
	@%p45 bra 	$L__BB0_24;
	ld.shared.u32 	%r199, [%r195+-24];
	mov.f32 	%f368, %f28;
$L__BB0_24:
	ld.shared.f32 	%f30, [%r196+-20];
	setp.geu.f32 	%p46, %f30, %f368;
	@%p46 bra 	$L__BB0_26;
	ld.shared.u32 	%r199, [%r195+-20];
	mov.f32 	%f368, %f30;
$L__BB0_26:
	ld.shared.f32 	%f32, [%r196+-16];
	setp.geu.f32 	%p47, %f32, %f368;
	@%p47 bra 	$L__BB0_28;
	ld.shared.u32 	%r199, [%r195+-16];
	mov.f32 	%f368, %f32;
$L__BB0_28:
	ld.shared.f32 	%f34, [%r196+-12];
	setp.geu.f32 	%p48, %f34, %f368;
	@%p48 bra 	$L__BB0_30;
	ld.shared.u32 	%r199, [%r195+-12];
	mov.f32 	%f368, %f34;
$L__BB0_30:
	ld.shared.f32 	%f36, [%r196+-8];
	setp.geu.f32 	%p49, %f36, %f368;
	@%p49 bra 	$L__BB0_32;
	ld.shared.u32 	%r199, [%r195+-8];
	mov.f32 	%f368, %f36;
$L__BB0_32:
	ld.shared.f32 	%f38, [%r196+-4];
	setp.geu.f32 	%p50, %f38, %f368;
	@%p50 bra 	$L__BB0_34;
	ld.shared.u32 	%r199, [%r195+-4];
	mov.f32 	%f368, %f38;
$L__BB0_34:
	ld.shared.f32 	%f40, [%r196];
	setp.geu.f32 	%p51, %f40, %f368;
	@%p51 bra 	$L__BB0_36;
	ld.shared.u32 	%r199, [%r195];
	mov.f32 	%f368, %f40;
$L__BB0_36:
	ld.shared.f32 	%f42, [%r196+4];
	setp.geu.f32 	%p52, %f42, %f368;
	@%p52 bra 	$L__BB0_38;
	ld.shared.u32 	%r199, [%r195+4];
	mov.f32 	%f368, %f42;
$L__BB0_38:
	ld.shared.f32 	%f44, [%r196+8];
	setp.geu.f32 	%p53, %f44, %f368;
	@%p53 bra 	$L__BB0_40;
	ld.shared.u32 	%r199, [%r195+8];
	mov.f32 	%f368, %f44;
$L__BB0_40:
	ld.shared.f32 	%f46, [%r196+12];
	setp.geu.f32 	%p54, %f46, %f368;
	@%p54 bra 	$L__BB0_42;
	ld.shared.u32 	%r199, [%r195+12];
	mov.f32 	%f368, %f46;
$L__BB0_42:
	ld.shared.f32 	%f48, [%r196+16];
	setp.geu.f32 	%p55, %f48, %f368;
	@%p55 bra 	$L__BB0_44;
	ld.shared.u32 	%r199, [%r195+16];
	mov.f32 	%f368, %f48;
$L__BB0_44:
	ld.shared.f32 	%f50, [%r196+20];
	setp.geu.f32 	%p56, %f50, %f368;
	@%p56 bra 	$L__BB0_46;
	ld.shared.u32 	%r199, [%r195+20];
	mov.f32 	%f368, %f50;
$L__BB0_46:
	ld.shared.f32 	%f52, [%r196+24];
	setp.geu.f32 	%p57, %f52, %f368;
	@%p57 bra 	$L__BB0_48;
	ld.shared.u32 	%r199, [%r195+24];
	mov.f32 	%f368, %f52;
$L__BB0_48:
	ld.shared.f32 	%f54, [%r196+28];
	setp.geu.f32 	%p58, %f54, %f368;
	@%p58 bra 	$L__BB0_50;
	ld.shared.u32 	%r199, [%r195+28];
	mov.f32 	%f368, %f54;
$L__BB0_50:
	add.s32 	%r197, %r197, 16;
	add.s32 	%r196, %r196, 64;
	add.s32 	%r195, %r195, 64;
	setp.ne.s32 	%p59, %r197, 0;
	@%p59 bra 	$L__BB0_18;
$L__BB0_51:
	setp.eq.s32 	%p60, %r31, 0;
	@%p60 bra 	$L__BB0_86;
	and.b32  	%r76, %r30, 7;
	setp.lt.u32 	%p61, %r31, 8;
	@%p61 bra 	$L__BB0_70;
	shl.b32 	%r176, %r227, 2;
	mov.u32 	%r177, _ZZ22search_block_per_queryE9warp_mins;
	add.s32 	%r77, %r177, %r176;
	ld.shared.f32 	%f57, [%r77];
	setp.geu.f32 	%p62, %f57, %f368;
	mov.u32 	%r178, _ZZ22search_block_per_queryE8warp_ids;
	add.s32 	%r78, %r178, %r176;
	@%p62 bra 	$L__BB0_55;
	ld.shared.u32 	%r199, [%r78];
	mov.f32 	%f368, %f57;
$L__BB0_55:
	ld.shared.f32 	%f59, [%r77+4];
	setp.geu.f32 	%p63, %f59, %f368;
	@%p63 bra 	$L__BB0_57;
	ld.shared.u32 	%r199, [%r78+4];
	mov.f32 	%f368, %f59;
$L__BB0_57:
	ld.shared.f32 	%f61, [%r77+8];
	setp.geu.f32 	%p64, %f61, %f368;
	@%p64 bra 	$L__BB0_59;
	ld.shared.u32 	%r199, [%r78+8];
	mov.f32 	%f368, %f61;
$L__BB0_59:
	ld.shared.f32 	%f63, [%r77+12];
	setp.geu.f32 	%p65, %f63, %f368;
	@%p65 bra 	$L__BB0_61;
	ld.shared.u32 	%r199, [%r78+12];
	mov.f32 	%f368, %f63;
$L__BB0_61:
	ld.shared.f32 	%f65, [%r77+16];
	setp.geu.f32 	%p66, %f65, %f368;
	@%p66 bra 	$L__BB0_63;
	ld.shared.u32 	%r199, [%r78+16];
	mov.f32 	%f368, %f65;
$L__BB0_63:
	ld.shared.f32 	%f67, [%r77+20];
	setp.geu.f32 	%p67, %f67, %f368;
	@%p67 bra 	$L__BB0_65;
	ld.shared.u32 	%r199, [%r78+20];
	mov.f32 	%f368, %f67;
$L__BB0_65:
	ld.shared.f32 	%f69, [%r77+24];
	setp.geu.f32 	%p68, %f69, %f368;
	@%p68 bra 	$L__BB0_67;
	ld.shared.u32 	%r199, [%r78+24];
	mov.f32 	%f368, %f69;
$L__BB0_67:
	ld.shared.f32 	%f71, [%r77+28];
	setp.geu.f32 	%p69, %f71, %f368;
	@%p69 bra 	$L__BB0_69;
	ld.shared.u32 	%r199, [%r78+28];
	mov.f32 	%f368, %f71;
$L__BB0_69:
	add.s32 	%r227, %r227, 8;
$L__BB0_70:
	setp.eq.s32 	%p70, %r76, 0;
	@%p70 bra 	$L__BB0_86;
	and.b32  	%r99, %r30, 3;
	setp.lt.u32 	%p71, %r76, 4;
	@%p71 bra 	$L__BB0_81;
	shl.b32 	%r180, %r227, 2;
	mov.u32 	%r181, _ZZ22search_block_per_queryE9warp_mins;
	add.s32 	%r100, %r181, %r180;
	ld.shared.f32 	%f74, [%r100];
	setp.geu.f32 	%p72, %f74, %f368;
	mov.u32 	%r182, _ZZ22search_block_per_queryE8warp_ids;
	add.s32 	%r101, %r182, %r180;
	@%p72 bra 	$L__BB0_74;
	ld.shared.u32 	%r199, [%r101];
	mov.f32 	%f368, %f74;
$L__BB0_74:
	ld.shared.f32 	%f76, [%r100+4];
	setp.geu.f32 	%p73, %f76, %f368;
	@%p73 bra 	$L__BB0_76;
	ld.shared.u32 	%r199, [%r101+4];
	mov.f32 	%f368, %f76;
$L__BB0_76:
	ld.shared.f32 	%f78, [%r100+8];
	setp.geu.f32 	%p74, %f78, %f368;
	@%p74 bra 	$L__BB0_78;
	ld.shared.u32 	%r199, [%r101+8];
	mov.f32 	%f368, %f78;
$L__BB0_78:
	ld.shared.f32 	%f80, [%r100+12];
	setp.geu.f32 	%p75, %f80, %f368;
	@%p75 bra 	$L__BB0_80;
	ld.shared.u32 	%r199, [%r101+12];
	mov.f32 	%f368, %f80;
$L__BB0_80:
	add.s32 	%r227, %r227, 4;
$L__BB0_81:
	setp.eq.s32 	%p76, %r99, 0;
	@%p76 bra 	$L__BB0_86;
	shl.b32 	%r183, %r227, 2;
	mov.u32 	%r184, _ZZ22search_block_per_queryE8warp_ids;
	add.s32 	%r238, %r184, %r183;
	mov.u32 	%r185, _ZZ22search_block_per_queryE9warp_mins;
	add.s32 	%r237, %r185, %r183;
	neg.s32 	%r236, %r99;
$L__BB0_83:
	.pragma "nounroll";
	ld.shared.f32 	%f84, [%r237];
	setp.geu.f32 	%p77, %f84, %f368;
	@%p77 bra 	$L__BB0_85;
	ld.shared.u32 	%r199, [%r238];
	mov.f32 	%f368, %f84;
$L__BB0_85:
	add.s32 	%r238, %r238, 4;
	add.s32 	%r237, %r237, 4;
	add.s32 	%r236, %r236, 1;
	setp.ne.s32 	%p78, %r236, 0;
	@%p78 bra 	$L__BB0_83;
$L__BB0_86:
	ld.param.u64 	%rd34, [search_block_per_query_param_2];
	cvta.to.global.u64 	%rd30, %rd34;
	mul.wide.u32 	%rd31, %r2, 4;
	add.s64 	%rd32, %rd30, %rd31;
	st.global.u32 	[%rd32], %r199;
$L__BB0_87:
	ret;
$L__BB0_88:
	mul.wide.u32 	%rd14, %r189, 4;
	add.s64 	%rd3, %rd1, %rd14;
	ld.global.nc.f32 	%f104, [%rd3];
	add.s64 	%rd4, %rd2, %rd14;
	ld.global.nc.f32 	%f105, [%rd4];
	sub.f32 	%f106, %f104, %f105;
	ld.global.nc.f32 	%f107, [%rd3+4];
	ld.global.nc.f32 	%f108, [%rd4+4];
	sub.f32 	%f109, %f107, %f108;
	ld.global.nc.f32 	%f110, [%rd3+8];
	ld.global.nc.f32 	%f111, [%rd4+8];
	sub.f32 	%f112, %f110, %f111;
	ld.global.nc.f32 	%f113, [%rd3+12];
	ld.global.nc.f32 	%f114, [%rd4+12];
	sub.f32 	%f115, %f113, %f114;
	ld.global.nc.f32 	%f116, [%rd3+16];
	ld.global.nc.f32 	%f117, [%rd4+16];
	sub.f32 	%f118, %f116, %f117;
	ld.global.nc.f32 	%f119, [%rd3+20];
	ld.global.nc.f32 	%f120, [%rd4+20];
	sub.f32 	%f121, %f119, %f120;
	ld.global.nc.f32 	%f122, [%rd3+24];
	ld.global.nc.f32 	%f123, [%rd4+24];
	sub.f32 	%f124, %f122, %f123;
	ld.global.nc.f32 	%f125, [%rd3+28];
	ld.global.nc.f32 	%f126, [%rd4+28];
	sub.f32 	%f127, %f125, %f126;
	ld.global.nc.f32 	%f128, [%rd3+32];
	ld.global.nc.f32 	%f129, [%rd4+32];
	sub.f32 	%f130, %f128, %f129;
	ld.global.nc.f32 	%f131, [%rd3+36];
	ld.global.nc.f32 	%f132, [%rd4+36];
	sub.f32 	%f133, %f131, %f132;
	ld.global.nc.f32 	%f134, [%rd3+40];
	ld.global.nc.f32 	%f135, [%rd4+40];
	sub.f32 	%f136, %f134, %f135;
	ld.global.nc.f32 	%f137, [%rd3+44];
	ld.global.nc.f32 	%f138, [%rd4+44];
	sub.f32 	%f139, %f137, %f138;
	ld.global.nc.f32 	%f140, [%rd3+48];
	ld.global.nc.f32 	%f141, [%rd4+48];
	sub.f32 	%f142, %f140, %f141;
	ld.global.nc.f32 	%f143, [%rd3+52];
	ld.global.nc.f32 	%f144, [%rd4+52];
	sub.f32 	%f145, %f143, %f144;
	ld.global.nc.f32 	%f146, [%rd3+56];
	ld.global.nc.f32 	%f147, [%rd4+56];
	sub.f32 	%f148, %f146, %f147;
	ld.global.nc.f32 	%f149, [%rd3+60];
	ld.global.nc.f32 	%f150, [%rd4+60];
	sub.f32 	%f151, %f149, %f150;
	mul.f32 	%f152, %f109, %f109;
	fma.rn.f32 	%f153, %f106, %f106, %f152;
	fma.rn.f32 	%f154, %f112, %f112, %f153;
	fma.rn.f32 	%f155, %f115, %f115, %f154;
	fma.rn.f32 	%f156, %f118, %f118, %f155;
	fma.rn.f32 	%f157, %f121, %f121, %f156;
	fma.rn.f32 	%f158, %f124, %f124, %f157;
	fma.rn.f32 	%f159, %f127, %f127, %f158;
	fma.rn.f32 	%f160, %f130, %f130, %f159;
	fma.rn.f32 	%f161, %f133, %f133, %f160;
	fma.rn.f32 	%f162, %f136, %f136, %f161;
	fma.rn.f32 	%f163, %f139, %f139, %f162;
	fma.rn.f32 	%f164, %f142, %f142, %f163;
	fma.rn.f32 	%f165, %f145, %f145, %f164;
	fma.rn.f32 	%f166, %f148, %f148, %f165;
	fma.rn.f32 	%f167, %f151, %f151, %f166;
	add.f32 	%f365, %f365, %f167;
	setp.gt.f32 	%p7, %f365, %f366;
	@%p7 bra 	$L__BB0_12;
	ld.global.nc.f32 	%f168, [%rd3+64];
	ld.global.nc.f32 	%f169, [%rd4+64];
	sub.f32 	%f170, %f168, %f169;
	ld.global.nc.f32 	%f171, [%rd3+68];
	ld.global.nc.f32 	%f172, [%rd4+68];
	sub.f32 	%f173, %f171, %f172;
	ld.global.nc.f32 	%f174, [%rd3+72];
	ld.global.nc.f32 	%f175, [%rd4+72];
	sub.f32 	%f176, %f174, %f175;
	ld.global.nc.f32 	%f177, [%rd3+76];
	ld.global.nc.f32 	%f178, [%rd4+76];
	sub.f32 	%f179, %f177, %f178;
	ld.global.nc.f32 	%f180, [%rd3+80];
	ld.global.nc.f32 	%f181, [%rd4+80];
	sub.f32 	%f182, %f180, %f181;
	ld.global.nc.f32 	%f183, [%rd3+84];
	ld.global.nc.f32 	%f184, [%rd4+84];
	sub.f32 	%f185, %f183, %f184;
	ld.global.nc.f32 	%f186, [%rd3+88];
	ld.global.nc.f32 	%f187, [%rd4+88];
	sub.f32 	%f188, %f186, %f187;
	ld.global.nc.f32 	%f189, [%rd3+92];
	ld.global.nc.f32 	%f190, [%rd4+92];
	sub.f32 	%f191, %f189, %f190;
	ld.global.nc.f32 	%f192, [%rd3+96];
	ld.global.nc.f32 	%f193, [%rd4+96];
	sub.f32 	%f194, %f192, %f193;
	ld.global.nc.f32 	%f195, [%rd3+100];
	ld.global.nc.f32 	%f196, [%rd4+100];
	sub.f32 	%f197, %f195, %f196;
	ld.global.nc.f32 	%f198, [%rd3+104];
	ld.global.nc.f32 	%f199, [%rd4+104];
	sub.f32 	%f200, %f198, %f199;
	ld.global.nc.f32 	%f201, [%rd3+108];
	ld.global.nc.f32 	%f202, [%rd4+108];
	sub.f32 	%f203, %f201, %f202;
	ld.global.nc.f32 	%f204, [%rd3+112];
	ld.global.nc.f32 	%f205, [%rd4+112];
	sub.f32 	%f206, %f204, %f205;
	ld.global.nc.f32 	%f207, [%rd3+116];
	ld.global.nc.f32 	%f208, [%rd4+116];
	sub.f32 	%f209, %f207, %f208;
	ld.global.nc.f32 	%f210, [%rd3+120];
	ld.global.nc.f32 	%f211, [%rd4+120];
	sub.f32 	%f212, %f210, %f211;
	ld.global.nc.f32 	%f213, [%rd3+124];
	ld.global.nc.f32 	%f214, [%rd4+124];
	sub.f32 	%f215, %f213, %f214;
	mul.f32 	%f216, %f173, %f173;
	fma.rn.f32 	%f217, %f170, %f170, %f216;
	fma.rn.f32 	%f218, %f176, %f176, %f217;
	fma.rn.f32 	%f219, %f179, %f179, %f218;
	fma.rn.f32 	%f220, %f182, %f182, %f219;
	fma.rn.f32 	%f221, %f185, %f185, %f220;
	fma.rn.f32 	%f222, %f188, %f188, %f221;
	fma.rn.f32 	%f223, %f191, %f191, %f222;
	fma.rn.f32 	%f224, %f194, %f194, %f223;
	fma.rn.f32 	%f225, %f197, %f197, %f224;
	fma.rn.f32 	%f226, %f200, %f200, %f225;
	fma.rn.f32 	%f227, %f203, %f203, %f226;
	fma.rn.f32 	%f228, %f206, %f206, %f227;
	fma.rn.f32 	%f229, %f209, %f209, %f228;
	fma.rn.f32 	%f230, %f212, %f212, %f229;
	fma.rn.f32 	%f231, %f215, %f215, %f230;
	add.f32 	%f365, %f365, %f231;
	setp.gt.f32 	%p8, %f365, %f366;
	@%p8 bra 	$L__BB0_12;
	add.s32 	%r189, %r189, 32;
	setp.lt.s32 	%p9, %r189, %r4;
	@%p9 bra 	$L__BB0_88;
	bra.uni 	$L__BB0_7;
$L__BB0_91:
	mul.wide.u32 	%rd15, %r189, 4;
	add.s64 	%rd16, %rd1, %rd15;
	ld.global.nc.f32 	%f232, [%rd16];
	add.s64 	%rd17, %rd2, %rd15;
	ld.global.nc.f32 	%f233, [%rd17];
	sub.f32 	%f234, %f232, %f233;
	ld.global.nc.f32 	%f235, [%rd16+4];
	ld.global.nc.f32 	%f236, [%rd17+4];
	sub.f32 	%f237, %f235, %f236;
	ld.global.nc.f32 	%f238, [%rd16+8];
	ld.global.nc.f32 	%f239, [%rd17+8];
	sub.f32 	%f240, %f238, %f239;
	ld.global.nc.f32 	%f241, [%rd16+12];
	ld.global.nc.f32 	%f242, [%rd17+12];
	sub.f32 	%f243, %f241, %f242;
	ld.global.nc.f32 	%f244, [%rd16+16];
	ld.global.nc.f32 	%f245, [%rd17+16];
	sub.f32 	%f246, %f244, %f245;
	ld.global.nc.f32 	%f247, [%rd16+20];
	ld.global.nc.f32 	%f248, [%rd17+20];
	sub.f32 	%f249, %f247, %f248;
	ld.global.nc.f32 	%f250, [%rd16+24];
	ld.global.nc.f32 	%f251, [%rd17+24];
	sub.f32 	%f252, %f250, %f251;
	ld.global.nc.f32 	%f253, [%rd16+28];
	ld.global.nc.f32 	%f254, [%rd17+28];
	sub.f32 	%f255, %f253, %f254;
	ld.global.nc.f32 	%f256, [%rd16+32];
	ld.global.nc.f32 	%f257, [%rd17+32];
	sub.f32 	%f258, %f256, %f257;
	ld.global.nc.f32 	%f259, [%rd16+36];
	ld.global.nc.f32 	%f260, [%rd17+36];
	sub.f32 	%f261, %f259, %f260;
	ld.global.nc.f32 	%f262, [%rd16+40];
	ld.global.nc.f32 	%f263, [%rd17+40];
	sub.f32 	%f264, %f262, %f263;
	ld.global.nc.f32 	%f265, [%rd16+44];
	ld.global.nc.f32 	%f266, [%rd17+44];
	sub.f32 	%f267, %f265, %f266;
	ld.global.nc.f32 	%f268, [%rd16+48];
	ld.global.nc.f32 	%f269, [%rd17+48];
	sub.f32 	%f270, %f268, %f269;
	ld.global.nc.f32 	%f271, [%rd16+52];
	ld.global.nc.f32 	%f272, [%rd17+52];
	sub.f32 	%f273, %f271, %f272;
	ld.global.nc.f32 	%f274, [%rd16+56];
	ld.global.nc.f32 	%f275, [%rd17+56];
	sub.f32 	%f276, %f274, %f275;
	ld.global.nc.f32 	%f277, [%rd16+60];
	ld.global.nc.f32 	%f278, [%rd17+60];
	sub.f32 	%f279, %f277, %f278;
	mul.f32 	%f280, %f237, %f237;
	fma.rn.f32 	%f281, %f234, %f234, %f280;
	fma.rn.f32 	%f282, %f240, %f240, %f281;
	fma.rn.f32 	%f283, %f243, %f243, %f282;
	fma.rn.f32 	%f284, %f246, %f246, %f283;
	fma.rn.f32 	%f285, %f249, %f249, %f284;
	fma.rn.f32 	%f286, %f252, %f252, %f285;
	fma.rn.f32 	%f287, %f255, %f255, %f286;
	fma.rn.f32 	%f288, %f258, %f258, %f287;
	fma.rn.f32 	%f289, %f261, %f261, %f288;
	fma.rn.f32 	%f290, %f264, %f264, %f289;
	fma.rn.f32 	%f291, %f267, %f267, %f290;
	fma.rn.f32 	%f292, %f270, %f270, %f291;
	fma.rn.f32 	%f293, %f273, %f273, %f292;
	fma.rn.f32 	%f294, %f276, %f276, %f293;
	fma.rn.f32 	%f295, %f279, %f279, %f294;
	add.f32 	%f365, %f365, %f295;
	setp.gt.f32 	%p11, %f365, %f366;
	@%p11 bra 	$L__BB0_12;
	add.s32 	%r189, %r189, 16;
	setp.lt.s32 	%p12, %r189, %r5;
	@%p12 bra 	$L__BB0_91;
	bra.uni 	$L__BB0_8;
$L__BB0_93:
	mul.wide.u32 	%rd18, %r189, 4;
	add.s64 	%rd19, %rd1, %rd18;
	ld.global.nc.f32 	%f296, [%rd19];
	add.s64 	%rd20, %rd2, %rd18;
	ld.global.nc.f32 	%f297, [%rd20];
	sub.f32 	%f298, %f296, %f297;
	ld.global.nc.f32 	%f299, [%rd19+4];
	ld.global.nc.f32 	%f300, [%rd20+4];
	sub.f32 	%f301, %f299, %f300;
	ld.global.nc.f32 	%f302, [%rd19+8];
	ld.global.nc.f32 	%f303, [%rd20+8];
	sub.f32 	%f304, %f302, %f303;
	ld.global.nc.f32 	%f305, [%rd19+12];
	ld.global.nc.f32 	%f306, [%rd20+12];
	sub.f32 	%f307, %f305, %f306;
	ld.global.nc.f32 	%f308, [%rd19+16];
	ld.global.nc.f32 	%f309, [%rd20+16];
	sub.f32 	%f310, %f308, %f309;
	ld.global.nc.f32 	%f311, [%rd19+20];
	ld.global.nc.f32 	%f312, [%rd20+20];
	sub.f32 	%f313, %f311, %f312;
	ld.global.nc.f32 	%f314, [%rd19+24];
	ld.global.nc.f32 	%f315, [%rd20+24];
	sub.f32 	%f316, %f314, %f315;
	ld.global.nc.f32 	%f317, [%rd19+28];
	ld.global.nc.f32 	%f318, [%rd20+28];
	sub.f32 	%f319, %f317, %f318;
	mul.f32 	%f320, %f301, %f301;
	fma.rn.f32 	%f321, %f298, %f298, %f320;
	fma.rn.f32 	%f322, %f304, %f304, %f321;
	fma.rn.f32 	%f323, %f307, %f307, %f322;
	fma.rn.f32 	%f324, %f310, %f310, %f323;
	fma.rn.f32 	%f325, %f313, %f313, %f324;
	fma.rn.f32 	%f326, %f316, %f316, %f325;
	fma.rn.f32 	%f327, %f319, %f319, %f326;
	add.f32 	%f365, %f365, %f327;
	setp.gt.f32 	%p14, %f365, %f366;
	@%p14 bra 	$L__BB0_12;
	add.s32 	%r189, %r189, 8;
	setp.lt.s32 	%p15, %r189, %r6;
	@%p15 bra 	$L__BB0_93;
	bra.uni 	$L__BB0_9;
$L__BB0_95:
	mul.wide.u32 	%rd21, %r189, 4;
	add.s64 	%rd22, %rd1, %rd21;
	ld.global.nc.f32 	%f328, [%rd22];
	add.s64 	%rd23, %rd2, %rd21;
	ld.global.nc.f32 	%f329, [%rd23];
	sub.f32 	%f330, %f328, %f329;
	mul.wide.s32 	%rd24, %r189, 4;
	add.s64 	%rd25, %rd1, %rd24;
	ld.global.nc.f32 	%f331, [%rd25+4];
	add.s64 	%rd26, %rd2, %rd24;
	ld.global.nc.f32 	%f332, [%rd26+4];
	sub.f32 	%f333, %f331, %f332;
	ld.global.nc.f32 	%f334, [%rd25+8];
	ld.global.nc.f32 	%f335, [%rd26+8];
	sub.f32 	%f336, %f334, %f335;
	ld.global.nc.f32 	%f337, [%rd25+12];
	ld.global.nc.f32 	%f338, [%rd26+12];
	sub.f32 	%f339, %f337, %f338;
	mul.f32 	%f340, %f333, %f333;
	fma.rn.f32 	%f341, %f330, %f330, %f340;
	fma.rn.f32 	%f342, %f336, %f336, %f341;
	fma.rn.f32 	%f343, %f339, %f339, %f342;
	add.f32 	%f365, %f365, %f343;
	setp.gt.f32 	%p17, %f365, %f366;
	@%p17 bra 	$L__BB0_12;
	add.s32 	%r189, %r189, 4;
	setp.lt.s32 	%p18, %r189, %r7;
	@%p18 bra 	$L__BB0_95;
	bra.uni 	$L__BB0_10;

}
	// .globl	search_warp_per_query
.visible .entry search_warp_per_query(
	.param .u64 .ptr .align 1 search_warp_per_query_param_0,
	.param .u64 .ptr .align 1 search_warp_per_query_param_1,
	.param .u64 .ptr .align 1 search_warp_per_query_param_2,
	.param .u64 .ptr .align 1 search_warp_per_query_param_3,
	.param .u32 search_warp_per_query_param_4,
	.param .u32 search_warp_per_query_param_5,
	.param .u32 search_warp_per_query_param_6,
	.param .u32 search_warp_per_query_param_7,
	.param .u32 search_warp_per_query_param_8
)
{
	.reg .pred 	%p<64>;
	.reg .b32 	%r<107>;
	.reg .b32 	%f<586>;
	.reg .b64 	%rd<68>;

	ld.param.u64 	%rd12, [search_warp_per_query_param_0];
	ld.param.u64 	%rd13, [search_warp_per_query_param_1];
	ld.param.u64 	%rd15, [search_warp_per_query_param_3];
	ld.param.u32 	%r52, [search_warp_per_query_param_4];
	ld.param.u32 	%r48, [search_warp_per_query_param_5];
	ld.param.u32 	%r49, [search_warp_per_query_param_6];
	cvta.to.global.u64 	%rd1, %rd13;
	mov.u32 	%r1, %ctaid.x;
	setp.ge.s32 	%p1, %r1, %r52;
	@%p1 bra 	$L__BB1_33;
	ld.param.u32 	%r88, [search_warp_per_query_param_8];
	ld.param.u32 	%r85, [search_warp_per_query_param_7];
	ld.param.u64 	%rd66, [search_warp_per_query_param_2];
	cvta.to.global.u64 	%rd16, %rd15;
	cvta.to.global.u64 	%rd17, %rd66;
	cvta.to.global.u64 	%rd18, %rd12;
	cvt.s64.s32 	%rd2, %r48;
	cvt.u64.u32 	%rd19, %r1;
	mul.lo.s64 	%rd20, %rd2, %rd19;
	shl.b64 	%rd21, %rd20, 2;
	add.s64 	%rd3, %rd18, %rd21;
	setp.eq.s32 	%p2, %r88, 0;
	setp.lt.s32 	%p3, %r85, 1;
	mul.wide.u32 	%rd22, %r1, 4;
	add.s64 	%rd4, %rd16, %rd22;
	add.s64 	%rd5, %rd17, %rd22;
	or.pred  	%p4, %p3, %p2;
	@%p4 bra 	$L__BB1_19;
	cvt.s64.s32 	%rd23, %r49;
	mul.lo.s64 	%rd24, %rd23, %rd2;
	shl.b64 	%rd25, %rd24, 2;
	add.s64 	%rd6, %rd1, %rd25;
	setp.lt.s32 	%p6, %r48, 4;
	mov.b32 	%r92, 0;
	mov.f32 	%f576, 0f00000000;
	@%p6 bra 	$L__BB1_4;
	ld.global.nc.f32 	%f44, [%rd3];
	ld.global.nc.f32 	%f45, [%rd6];
	sub.f32 	%f46, %f44, %f45;
	ld.global.nc.f32 	%f47, [%rd3+4];
	ld.global.nc.f32 	%f48, [%rd6+4];
	sub.f32 	%f49, %f47, %f48;
	ld.global.nc.f32 	%f50, [%rd3+8];
	ld.global.nc.f32 	%f51, [%rd6+8];
	sub.f32 	%f52, %f50, %f51;
	ld.global.nc.f32 	%f53, [%rd3+12];
	ld.global.nc.f32 	%f54, [%rd6+12];
	sub.f32 	%f55, %f53, %f54;
	mul.f32 	%f56, %f49, %f49;
	fma.rn.f32 	%f57, %f46, %f46, %f56;
	fma.rn.f32 	%f58, %f52, %f52, %f57;
	fma.rn.f32 	%f576, %f55, %f55, %f58;
	setp.gt.f32 	%p7, %f576, 0f7F7FFFFF;
	mov.b32 	%r92, 4;
	mov.u32 	%r97, %r49;
	@%p7 bra 	$L__BB1_21;
$L__BB1_4:
	add.s32 	%r3, %r48, -31;
	setp.ge.s32 	%p8, %r92, %r3;
	@%p8 bra 	$L__BB1_5;
	bra.uni 	$L__BB1_10;
$L__BB1_5:
	add.s32 	%r5, %r48, -15;
	setp.ge.s32 	%p12, %r92, %r5;
	@%p12 bra 	$L__BB1_6;
	bra.uni 	$L__BB1_13;
$L__BB1_6:
	add.s32 	%r9, %r48, -7;
	setp.ge.s32 	%p15, %r92, %r9;
	@%p15 bra 	$L__BB1_7;
	bra.uni 	$L__BB1_15;
$L__BB1_7:
	add.s32 	%r13, %r48, -3;
	setp.ge.s32 	%p18, %r92, %r13;
	@%p18 bra 	$L__BB1_8;
	bra.uni 	$L__BB1_17;
$L__BB1_8:
	setp.ge.s32 	%p21, %r92, %r48;
	mov.u32 	%r97, %r49;
	@%p21 bra 	$L__BB1_21;
$L__BB1_9:
	mul.wide.s32 	%rd39, %r92, 4;
	add.s64 	%rd40, %rd3, %rd39;
	ld.global.nc.f32 	%f299, [%rd40];
	add.s64 	%rd41, %rd6, %rd39;
	ld.global.nc.f32 	%f300, [%rd41];
	sub.f32 	%f301, %f299, %f300;
	fma.rn.f32 	%f576, %f301, %f301, %f576;
	setp.leu.f32 	%p22, %f576, 0f7F7FFFFF;
	add.s32 	%r92, %r92, 1;
	setp.lt.s32 	%p23, %r92, %r48;
	and.pred  	%p24, %p22, %p23;
	mov.u32 	%r97, %r49;
	@%p24 bra 	$L__BB1_9;
	bra.uni 	$L__BB1_21;
$L__BB1_10:
	mul.wide.u32 	%rd26, %r92, 4;
	add.s64 	%rd7, %rd3, %rd26;
	ld.global.nc.f32 	%f59, [%rd7];
	add.s64 	%rd8, %rd6, %rd26;
	ld.global.nc.f32 	%f60, [%rd8];
	sub.f32 	%f61, %f59, %f60;
	ld.global.nc.f32 	%f62, [%rd7+4];
	ld.global.nc.f32 	%f63, [%rd8+4];
	sub.f32 	%f64, %f62, %f63;
	ld.global.nc.f32 	%f65, [%rd7+8];
	ld.global.nc.f32 	%f66, [%rd8+8];
	sub.f32 	%f67, %f65, %f66;
	ld.global.nc.f32 	%f68, [%rd7+12];
	ld.global.nc.f32 	%f69, [%rd8+12];
	sub.f32 	%f70, %f68, %f69;
	ld.global.nc.f32 	%f71, [%rd7+16];
	ld.global.nc.f32 	%f72, [%rd8+16];
	sub.f32 	%f73, %f71, %f72;
	ld.global.nc.f32 	%f74, [%rd7+20];
	ld.global.nc.f32 	%f75, [%rd8+20];
	sub.f32 	%f76, %f74, %f75;
	ld.global.nc.f32 	%f77, [%rd7+24];
	ld.global.nc.f32 	%f78, [%rd8+24];
	sub.f32 	%f79, %f77, %f78;
	ld.global.nc.f32 	%f80, [%rd7+28];
	ld.global.nc.f32 	%f81, [%rd8+28];
	sub.f32 	%f82, %f80, %f81;
	ld.global.nc.f32 	%f83, [%rd7+32];
	ld.global.nc.f32 	%f84, [%rd8+32];
	sub.f32 	%f85, %f83, %f84;
	ld.global.nc.f32 	%f86, [%rd7+36];
	ld.global.nc.f32 	%f87, [%rd8+36];
	sub.f32 	%f88, %f86, %f87;
	ld.global.nc.f32 	%f89, [%rd7+40];
	ld.global.nc.f32 	%f90, [%rd8+40];
	sub.f32 	%f91, %f89, %f90;
	ld.global.nc.f32 	%f92, [%rd7+44];
	ld.global.nc.f32 	%f93, [%rd8+44];
	sub.f32 	%f94, %f92, %f93;
	ld.global.nc.f32 	%f95, [%rd7+48];
	ld.global.nc.f32 	%f96, [%rd8+48];
	sub.f32 	%f97, %f95, %f96;
	ld.global.nc.f32 	%f98, [%rd7+52];
	ld.global.nc.f32 	%f99, [%rd8+52];
	sub.f32 	%f100, %f98, %f99;
	ld.global.nc.f32 	%f101, [%rd7+56];
	ld.global.nc.f32 	%f102, [%rd8+56];
	sub.f32 	%f103, %f101, %f102;
	ld.global.nc.f32 	%f104, [%rd7+60];
	ld.global.nc.f32 	%f105, [%rd8+60];
	sub.f32 	%f106, %f104, %f105;
	mul.f32 	%f107, %f64, %f64;
	fma.rn.f32 	%f108, %f61, %f61, %f107;
	fma.rn.f32 	%f109, %f67, %f67, %f108;
	fma.rn.f32 	%f110, %f70, %f70, %f109;
	fma.rn.f32 	%f111, %f73, %f73, %f110;
	fma.rn.f32 	%f112, %f76, %f76, %f111;
	fma.rn.f32 	%f113, %f79, %f79, %f112;
	fma.rn.f32 	%f114, %f82, %f82, %f113;
	fma.rn.f32 	%f115, %f85, %f85, %f114;
	fma.rn.f32 	%f116, %f88, %f88, %f115;
	fma.rn.f32 	%f117, %f91, %f91, %f116;
	fma.rn.f32 	%f118, %f94, %f94, %f117;
	fma.rn.f32 	%f119, %f97, %f97, %f118;
	fma.rn.f32 	%f120, %f100, %f100, %f119;
	fma.rn.f32 	%f121, %f103, %f103, %f120;
	fma.rn.f32 	%f122, %f106, %f106, %f121;
	add.f32 	%f576, %f576, %f122;
	setp.gt.f32 	%p9, %f576, 0f7F7FFFFF;
	mov.u32 	%r97, %r49;
	@%p9 bra 	$L__BB1_21;
	ld.global.nc.f32 	%f123, [%rd7+64];
	ld.global.nc.f32 	%f124, [%rd8+64];
	sub.f32 	%f125, %f123, %f124;
	ld.global.nc.f32 	%f126, [%rd7+68];
	ld.global.nc.f32 	%f127, [%rd8+68];
	sub.f32 	%f128, %f126, %f127;
	ld.global.nc.f32 	%f129, [%rd7+72];
	ld.global.nc.f32 	%f130, [%rd8+72];
	sub.f32 	%f131, %f129, %f130;
	ld.global.nc.f32 	%f132, [%rd7+76];
	ld.global.nc.f32 	%f133, [%rd8+76];
	sub.f32 	%f134, %f132, %f133;
	ld.global.nc.f32 	%f135, [%rd7+80];
	ld.global.nc.f32 	%f136, [%rd8+80];
	sub.f32 	%f137, %f135, %f136;
	ld.global.nc.f32 	%f138, [%rd7+84];
	ld.global.nc.f32 	%f139, [%rd8+84];
	sub.f32 	%f140, %f138, %f139;
	ld.global.nc.f32 	%f141, [%rd7+88];
	ld.global.nc.f32 	%f142, [%rd8+88];
	sub.f32 	%f143, %f141, %f142;
	ld.global.nc.f32 	%f144, [%rd7+92];
	ld.global.nc.f32 	%f145, [%rd8+92];
	sub.f32 	%f146, %f144, %f145;
	ld.global.nc.f32 	%f147, [%rd7+96];
	ld.global.nc.f32 	%f148, [%rd8+96];
	sub.f32 	%f149, %f147, %f148;
	ld.global.nc.f32 	%f150, [%rd7+100];
	ld.global.nc.f32 	%f151, [%rd8+100];
	sub.f32 	%f152, %f150, %f151;
	ld.global.nc.f32 	%f153, [%rd7+104];
	ld.global.nc.f32 	%f154, [%rd8+104];
	sub.f32 	%f155, %f153, %f154;
	ld.global.nc.f32 	%f156, [%rd7+108];
	ld.global.nc.f32 	%f157, [%rd8+108];
	sub.f32 	%f158, %f156, %f157;
	ld.global.nc.f32 	%f159, [%rd7+112];
	ld.global.nc.f32 	%f160, [%rd8+112];
	sub.f32 	%f161, %f159, %f160;
	ld.global.nc.f32 	%f162, [%rd7+116];
	ld.global.nc.f32 	%f163, [%rd8+116];
	sub.f32 	%f164, %f162, %f163;
	ld.global.nc.f32 	%f165, [%rd7+120];
	ld.global.nc.f32 	%f166, [%rd8+120];
	sub.f32 	%f167, %f165, %f166;
	ld.global.nc.f32 	%f168, [%rd7+124];
	ld.global.nc.f32 	%f169, [%rd8+124];
	sub.f32 	%f170, %f168, %f169;
	mul.f32 	%f171, %f128, %f128;
	fma.rn.f32 	%f172, %f125, %f125, %f171;
	fma.rn.f32 	%f173, %f131, %f131, %f172;
	fma.rn.f32 	%f174, %f134, %f134, %f173;
	fma.rn.f32 	%f175, %f137, %f137, %f174;
	fma.rn.f32 	%f176, %f140, %f140, %f175;
	fma.rn.f32 	%f177, %f143, %f143, %f176;
	fma.rn.f32 	%f178, %f146, %f146, %f177;
	fma.rn.f32 	%f179, %f149, %f149, %f178;
	fma.rn.f32 	%f180, %f152, %f152, %f179;
	fma.rn.f32 	%f181, %f155, %f155, %f180;
	fma.rn.f32 	%f182, %f158, %f158, %f181;
	fma.rn.f32 	%f183, %f161, %f161, %f182;
	fma.rn.f32 	%f184, %f164, %f164, %f183;
	fma.rn.f32 	%f185, %f167, %f167, %f184;
	fma.rn.f32 	%f186, %f170, %f170, %f185;
	add.f32 	%f576, %f576, %f186;
	setp.gt.f32 	%p10, %f576, 0f7F7FFFFF;
	mov.u32 	%r97, %r49;
	@%p10 bra 	$L__BB1_21;
	add.s32 	%r92, %r92, 32;
	setp.lt.s32 	%p11, %r92, %r3;
	@%p11 bra 	$L__BB1_10;
	bra.uni 	$L__BB1_5;
$L__BB1_13:
	mul.wide.u32 	%rd27, %r92, 4;
	add.s64 	%rd28, %rd3, %rd27;
	ld.global.nc.f32 	%f187, [%rd28];
	add.s64 	%rd29, %rd6, %rd27;
	ld.global.nc.f32 	%f188, [%rd29];
	sub.f32 	%f189, %f187, %f188;
	ld.global.nc.f32 	%f190, [%rd28+4];
	ld.global.nc.f32 	%f191, [%rd29+4];
	sub.f32 	%f192, %f190, %f191;
	ld.global.nc.f32 	%f193, [%rd28+8];
	ld.global.nc.f32 	%f194, [%rd29+8];
	sub.f32 	%f195, %f193, %f194;
	ld.global.nc.f32 	%f196, [%rd28+12];
	ld.global.nc.f32 	%f197, [%rd29+12];
	sub.f32 	%f198, %f196, %f197;
	ld.global.nc.f32 	%f199, [%rd28+16];
	ld.global.nc.f32 	%f200, [%rd29+16];
	sub.f32 	%f201, %f199, %f200;
	ld.global.nc.f32 	%f202, [%rd28+20];
	ld.global.nc.f32 	%f203, [%rd29+20];
	sub.f32 	%f204, %f202, %f203;
	ld.global.nc.f32 	%f205, [%rd28+24];
	ld.global.nc.f32 	%f206, [%rd29+24];
	sub.f32 	%f207, %f205, %f206;
	ld.global.nc.f32 	%f208, [%rd28+28];
	ld.global.nc.f32 	%f209, [%rd29+28];
	sub.f32 	%f210, %f208, %f209;
	ld.global.nc.f32 	%f211, [%rd28+32];
	ld.global.nc.f32 	%f212, [%rd29+32];
	sub.f32 	%f213, %f211, %f212;
	ld.global.nc.f32 	%f214, [%rd28+36];
	ld.global.nc.f32 	%f215, [%rd29+36];
	sub.f32 	%f216, %f214, %f215;
	ld.global.nc.f32 	%f217, [%rd28+40];
	ld.global.nc.f32 	%f218, [%rd29+40];
	sub.f32 	%f219, %f217, %f218;
	ld.global.nc.f32 	%f220, [%rd28+44];
	ld.global.nc.f32 	%f221, [%rd29+44];
	sub.f32 	%f222, %f220, %f221;
	ld.global.nc.f32 	%f223, [%rd28+48];
	ld.global.nc.f32 	%f224, [%rd29+48];
	sub.f32 	%f225, %f223, %f224;
	ld.global.nc.f32 	%f226, [%rd28+52];
	ld.global.nc.f32 	%f227, [%rd29+52];
	sub.f32 	%f228, %f226, %f227;
	ld.global.nc.f32 	%f229, [%rd28+56];
	ld.global.nc.f32 	%f230, [%rd29+56];
	sub.f32 	%f231, %f229, %f230;
	ld.global.nc.f32 	%f232, [%rd28+60];
	ld.global.nc.f32 	%f233, [%rd29+60];
	sub.f32 	%f234, %f232, %f233;
	mul.f32 	%f235, %f192, %f192;
	fma.rn.f32 	%f236, %f189, %f189, %f235;
	fma.rn.f32 	%f237, %f195, %f195, %f236;
	fma.rn.f32 	%f238, %f198, %f198, %f237;
	fma.rn.f32 	%f239, %f201, %f201, %f238;
	fma.rn.f32 	%f240, %f204, %f204, %f239;
	fma.rn.f32 	%f241, %f207, %f207, %f240;
	fma.rn.f32 	%f242, %f210, %f210, %f241;
	fma.rn.f32 	%f243, %f213, %f213, %f242;
	fma.rn.f32 	%f244, %f216, %f216, %f243;
	fma.rn.f32 	%f245, %f219, %f219, %f244;
	fma.rn.f32 	%f246, %f222, %f222, %f245;
	fma.rn.f32 	%f247, %f225, %f225, %f246;
	fma.rn.f32 	%f248, %f228, %f228, %f247;
	fma.rn.f32 	%f249, %f231, %f231, %f248;
	fma.rn.f32 	%f250, %f234, %f234, %f249;
	add.f32 	%f576, %f576, %f250;
	setp.gt.f32 	%p13, %f576, 0f7F7FFFFF;
	mov.u32 	%r97, %r49;
	@%p13 bra 	$L__BB1_21;
	add.s32 	%r92, %r92, 16;
	setp.lt.s32 	%p14, %r92, %r5;
	@%p14 bra 	$L__BB1_13;
	bra.uni 	$L__BB1_6;
$L__BB1_15:
	mul.wide.u32 	%rd30, %r92, 4;
	add.s64 	%rd31, %rd3, %rd30;
	ld.global.nc.f32 	%f251, [%rd31];
	add.s64 	%rd32, %rd6, %rd30;
	ld.global.nc.f32 	%f252, [%rd32];
	sub.f32 	%f253, %f251, %f252;
	ld.global.nc.f32 	%f254, [%rd31+4];
	ld.global.nc.f32 	%f255, [%rd32+4];
	sub.f32 	%f256, %f254, %f255;
	ld.global.nc.f32 	%f257, [%rd31+8];
	ld.global.nc.f32 	%f258, [%rd32+8];
	sub.f32 	%f259, %f257, %f258;
	ld.global.nc.f32 	%f260, [%rd31+12];
	ld.global.nc.f32 	%f261, [%rd32+12];
	sub.f32 	%f262, %f260, %f261;
	ld.global.nc.f32 	%f263, [%rd31+16];
	ld.global.nc.f32 	%f264, [%rd32+16];
	sub.f32 	%f265, %f263, %f264;
	ld.global.nc.f32 	%f266, [%rd31+20];
	ld.global.nc.f32 	%f267, [%rd32+20];
	sub.f32 	%f268, %f266, %f267;
	ld.global.nc.f32 	%f269, [%rd31+24];
	ld.global.nc.f32 	%f270, [%rd32+24];
	sub.f32 	%f271, %f269, %f270;
	ld.global.nc.f32 	%f272, [%rd31+28];
	ld.global.nc.f32 	%f273, [%rd32+28];
	sub.f32 	%f274, %f272, %f273;
	mul.f32 	%f275, %f256, %f256;
	fma.rn.f32 	%f276, %f253, %f253, %f275;
	fma.rn.f32 	%f277, %f259, %f259, %f276;
	fma.rn.f32 	%f278, %f262, %f262, %f277;
	fma.rn.f32 	%f279, %f265, %f265, %f278;
	fma.rn.f32 	%f280, %f268, %f268, %f279;
	fma.rn.f32 	%f281, %f271, %f271, %f280;
	fma.rn.f32 	%f282, %f274, %f274, %f281;
	add.f32 	%f576, %f576, %f282;
	setp.gt.f32 	%p16, %f576, 0f7F7FFFFF;
	mov.u32 	%r97, %r49;
	@%p16 bra 	$L__BB1_21;
	add.s32 	%r92, %r92, 8;
	setp.lt.s32 	%p17, %r92, %r9;
	@%p17 bra 	$L__BB1_15;
	bra.uni 	$L__BB1_7;
$L__BB1_17:
	mul.wide.u32 	%rd33, %r92, 4;
	add.s64 	%rd34, %rd3, %rd33;
	ld.global.nc.f32 	%f283, [%rd34];
	add.s64 	%rd35, %rd6, %rd33;
	ld.global.nc.f32 	%f284, [%rd35];
	sub.f32 	%f285, %f283, %f284;
	mul.wide.s32 	%rd36, %r92, 4;
	add.s64 	%rd37, %rd3, %rd36;
	ld.global.nc.f32 	%f286, [%rd37+4];
	add.s64 	%rd38, %rd6, %rd36;
	ld.global.nc.f32 	%f287, [%rd38+4];
	sub.f32 	%f288, %f286, %f287;
	ld.global.nc.f32 	%f289, [%rd37+8];
	ld.global.nc.f32 	%f290, [%rd38+8];
	sub.f32 	%f291, %f289, %f290;
	ld.global.nc.f32 	%f292, [%rd37+12];
	ld.global.nc.f32 	%f293, [%rd38+12];
	sub.f32 	%f294, %f292, %f293;
	mul.f32 	%f295, %f288, %f288;
	fma.rn.f32 	%f296, %f285, %f285, %f295;
	fma.rn.f32 	%f297, %f291, %f291, %f296;
	fma.rn.f32 	%f298, %f294, %f294, %f297;
	add.f32 	%f576, %f576, %f298;
	setp.gt.f32 	%p19, %f576, 0f7F7FFFFF;
	mov.u32 	%r97, %r49;
	@%p19 bra 	$L__BB1_21;
	add.s32 	%r92, %r92, 4;
	setp.lt.s32 	%p20, %r92, %r13;
	@%p20 bra 	$L__BB1_17;
	bra.uni 	$L__BB1_8;
$L__BB1_19:
	ld.param.u32 	%r89, [search_warp_per_query_param_8];
	setp.ne.s32 	%p5, %r89, 0;
	mov.b32 	%r97, 0;
	mov.f32 	%f576, 0f7F7FFFFF;
	@%p5 bra 	$L__BB1_21;
	ld.global.f32 	%f576, [%rd4];
	ld.global.u32 	%r97, [%rd5];
$L__BB1_21:
	ld.param.u32 	%r90, [search_warp_per_query_param_8];
	ld.param.u32 	%r86, [search_warp_per_query_param_7];
	setp.ne.s32 	%p25, %r90, 0;
	selp.u32 	%r56, 1, 0, %p25;
	mov.u32 	%r57, %tid.x;
	add.s32 	%r98, %r57, %r56;
	setp.ge.s32 	%p26, %r98, %r86;
	@%p26 bra 	$L__BB1_31;
$L__BB1_22:
	ld.param.u64 	%rd65, [search_warp_per_query_param_1];
	setp.lt.s32 	%p27, %r48, 4;
	add.s32 	%r26, %r98, %r49;
	cvt.s64.s32 	%rd42, %r26;
	mul.lo.s64 	%rd43, %rd42, %rd2;
	cvta.to.global.u64 	%rd44, %rd65;
	shl.b64 	%rd45, %rd43, 2;
	add.s64 	%rd9, %rd44, %rd45;
	mov.b32 	%r101, 0;
	mov.f32 	%f584, 0f00000000;
	@%p27 bra 	$L__BB1_24;
	ld.global.nc.f32 	%f303, [%rd3];
	ld.global.nc.f32 	%f304, [%rd9];
	sub.f32 	%f305, %f303, %f304;
	ld.global.nc.f32 	%f306, [%rd3+4];
	ld.global.nc.f32 	%f307, [%rd9+4];
	sub.f32 	%f308, %f306, %f307;
	ld.global.nc.f32 	%f309, [%rd3+8];
	ld.global.nc.f32 	%f310, [%rd9+8];
	sub.f32 	%f311, %f309, %f310;
	ld.global.nc.f32 	%f312, [%rd3+12];
	ld.global.nc.f32 	%f313, [%rd9+12];
	sub.f32 	%f314, %f312, %f313;
	mul.f32 	%f315, %f308, %f308;
	fma.rn.f32 	%f316, %f305, %f305, %f315;
	fma.rn.f32 	%f317, %f311, %f311, %f316;
	fma.rn.f32 	%f584, %f314, %f314, %f317;
	setp.gt.f32 	%p28, %f584, %f576;
	mov.b32 	%r101, 4;
	@%p28 bra 	$L__BB1_30;
$L__BB1_24:
	add.s32 	%r60, %r48, -31;
	setp.ge.s32 	%p29, %r101, %r60;
	@%p29 bra 	$L__BB1_25;
	bra.uni 	$L__BB1_34;
$L__BB1_25:
	add.s32 	%r62, %r48, -15;
	setp.ge.s32 	%p33, %r101, %r62;
	@%p33 bra 	$L__BB1_26;
	bra.uni 	$L__BB1_37;
$L__BB1_26:
	add.s32 	%r32, %r48, -7;
	setp.ge.s32 	%p36, %r101, %r32;
	@%p36 bra 	$L__BB1_27;
	bra.uni 	$L__BB1_39;
$L__BB1_27:
	add.s32 	%r36, %r48, -3;
	setp.ge.s32 	%p39, %r101, %r36;
	@%p39 bra 	$L__BB1_28;
	bra.uni 	$L__BB1_41;
$L__BB1_28:
	setp.ge.s32 	%p42, %r101, %r48;
	@%p42 bra 	$L__BB1_30;
$L__BB1_29:
	mul.wide.s32 	%rd59, %r101, 4;
	add.s64 	%rd60, %rd3, %rd59;
	ld.global.nc.f32 	%f558, [%rd60];
	add.s64 	%rd61, %rd9, %rd59;
	ld.global.nc.f32 	%f559, [%rd61];
	sub.f32 	%f560, %f558, %f559;
	fma.rn.f32 	%f584, %f560, %f560, %f584;
	setp.leu.f32 	%p43, %f584, %f576;
	add.s32 	%r101, %r101, 1;
	setp.lt.s32 	%p44, %r101, %r48;
	and.pred  	%p45, %p43, %p44;
	@%p45 bra 	$L__BB1_29;
$L__BB1_30:
	ld.param.u32 	%r87, [search_warp_per_query_param_7];
	setp.lt.f32 	%p46, %f584, %f576;
	selp.f32 	%f576, %f584, %f576, %p46;
	selp.b32 	%r97, %r26, %r97, %p46;
	add.s32 	%r98, %r98, 32;
	setp.lt.s32 	%p47, %r98, %r87;
	@%p47 bra 	$L__BB1_22;
$L__BB1_31:
	mov.b32 	%r64, %f576;
	shfl.sync.down.b32	%r65|%p48, %r64, 16, 31, -1;
	mov.b32 	%f561, %r65;
	shfl.sync.down.b32	%r66|%p49, %r97, 16, 31, -1;
	setp.gt.f32 	%p50, %f576, %f561;
	selp.f32 	%f562, %f561, %f576, %p50;
	selp.b32 	%r67, %r66, %r97, %p50;
	mov.b32 	%r68, %f562;
	shfl.sync.down.b32	%r69|%p51, %r68, 8, 31, -1;
	mov.b32 	%f563, %r69;
	shfl.sync.down.b32	%r70|%p52, %r67, 8, 31, -1;
	setp.gt.f32 	%p53, %f562, %f563;
	selp.f32 	%f564, %f563, %f562, %p53;
	selp.b32 	%r71, %r70, %r67, %p53;
	mov.b32 	%r72, %f564;
	shfl.sync.down.b32	%r73|%p54, %r72, 4, 31, -1;
	mov.b32 	%f565, %r73;
	shfl.sync.down.b32	%r74|%p55, %r71, 4, 31, -1;
	setp.gt.f32 	%p56, %f564, %f565;
	selp.f32 	%f566, %f565, %f564, %p56;
	selp.b32 	%r75, %r74, %r71, %p56;
	mov.b32 	%r76, %f566;
	shfl.sync.down.b32	%r77|%p57, %r76, 2, 31, -1;
	mov.b32 	%f567, %r77;
	shfl.sync.down.b32	%r78|%p58, %r75, 2, 31, -1;
	setp.gt.f32 	%p59, %f566, %f567;
	selp.f32 	%f568, %f567, %f566, %p59;
	selp.b32 	%r79, %r78, %r75, %p59;
	mov.b32 	%r80, %f568;
	shfl.sync.down.b32	%r81|%p60, %r80, 1, 31, -1;
	mov.b32 	%f569, %r81;
	shfl.sync.down.b32	%r82|%p61, %r79, 1, 31, -1;
	setp.gt.f32 	%p62, %f568, %f569;
	selp.f32 	%f41, %f569, %f568, %p62;
	selp.b32 	%r47, %r82, %r79, %p62;
	mov.u32 	%r83, %tid.x;
	setp.ne.s32 	%p63, %r83, 0;
	@%p63 bra 	$L__BB1_33;
	ld.param.u64 	%rd67, [search_warp_per_query_param_2];
	st.global.f32 	[%rd4], %f41;
	cvta.to.global.u64 	%rd62, %rd67;
	mov.u32 	%r84, %ctaid.x;
	mul.wide.u32 	%rd63, %r84, 4;
	add.s64 	%rd64, %rd62, %rd63;
	st.global.u32 	[%rd64], %r47;
$L__BB1_33:
	ret;
$L__BB1_34:
	mul.wide.u32 	%rd46, %r101, 4;
	add.s64 	%rd10, %rd3, %rd46;
	ld.global.nc.f32 	%f318, [%rd10];
	add.s64 	%rd11, %rd9, %rd46;
	ld.global.nc.f32 	%f319, [%rd11];
	sub.f32 	%f320, %f318, %f319;
	ld.global.nc.f32 	%f321, [%rd10+4];
	ld.global.nc.f32 	%f322, [%rd11+4];
	sub.f32 	%f323, %f321, %f322;
	ld.global.nc.f32 	%f324, [%rd10+8];
	ld.global.nc.f32 	%f325, [%rd11+8];
	sub.f32 	%f326, %f324, %f325;
	ld.global.nc.f32 	%f327, [%rd10+12];
	ld.global.nc.f32 	%f328, [%rd11+12];
	sub.f32 	%f329, %f327, %f328;
	ld.global.nc.f32 	%f330, [%rd10+16];
	ld.global.nc.f32 	%f331, [%rd11+16];
	sub.f32 	%f332, %f330, %f331;
	ld.global.nc.f32 	%f333, [%rd10+20];
	ld.global.nc.f32 	%f334, [%rd11+20];
	sub.f32 	%f335, %f333, %f334;
	ld.global.nc.f32 	%f336, [%rd10+24];
	ld.global.nc.f32 	%f337, [%rd11+24];
	sub.f32 	%f338, %f336, %f337;
	ld.global.nc.f32 	%f339, [%rd10+28];
	ld.global.nc.f32 	%f340, [%rd11+28];
	sub.f32 	%f341, %f339, %f340;
	ld.global.nc.f32 	%f342, [%rd10+32];
	ld.global.nc.f32 	%f343, [%rd11+32];
	sub.f32 	%f344, %f342, %f343;
	ld.global.nc.f32 	%f345, [%rd10+36];
	ld.global.nc.f32 	%f346, [%rd11+36];
	sub.f32 	%f347, %f345, %f346;
	ld.global.nc.f32 	%f348, [%rd10+40];
	ld.global.nc.f32 	%f349, [%rd11+40];
	sub.f32 	%f350, %f348, %f349;
	ld.global.nc.f32 	%f351, [%rd10+44];
	ld.global.nc.f32 	%f352, [%rd11+44];
	sub.f32 	%f353, %f351, %f352;
	ld.global.nc.f32 	%f354, [%rd10+48];
	ld.global.nc.f32 	%f355, [%rd11+48];
	sub.f32 	%f356, %f354, %f355;
	ld.global.nc.f32 	%f357, [%rd10+52];
	ld.global.nc.f32 	%f358, [%rd11+52];
	sub.f32 	%f359, %f357, %f358;
	ld.global.nc.f32 	%f360, [%rd10+56];
	ld.global.nc.f32 	%f361, [%rd11+56];
	sub.f32 	%f362, %f360, %f361;
	ld.global.nc.f32 	%f363, [%rd10+60];
	ld.global.nc.f32 	%f364, [%rd11+60];
	sub.f32 	%f365, %f363, %f364;
	mul.f32 	%f366, %f323, %f323;
	fma.rn.f32 	%f367, %f320, %f320, %f366;
	fma.rn.f32 	%f368, %f326, %f326, %f367;
	fma.rn.f32 	%f369, %f329, %f329, %f368;
	fma.rn.f32 	%f370, %f332, %f332, %f369;
	fma.rn.f32 	%f371, %f335, %f335, %f370;
	fma.rn.f32 	%f372, %f338, %f338, %f371;
	fma.rn.f32 	%f373, %f341, %f341, %f372;
	fma.rn.f32 	%f374, %f344, %f344, %f373;
	fma.rn.f32 	%f375, %f347, %f347, %f374;
	fma.rn.f32 	%f376, %f350, %f350, %f375;
	fma.rn.f32 	%f377, %f353, %f353, %f376;
	fma.rn.f32 	%f378, %f356, %f356, %f377;
	fma.rn.f32 	%f379, %f359, %f359, %f378;
	fma.rn.f32 	%f380, %f362, %f362, %f379;
	fma.rn.f32 	%f381, %f365, %f365, %f380;
	add.f32 	%f584, %f584, %f381;
	setp.gt.f32 	%p30, %f584, %f576;
	@%p30 bra 	$L__BB1_30;
	ld.global.nc.f32 	%f382, [%rd10+64];
	ld.global.nc.f32 	%f383, [%rd11+64];
	sub.f32 	%f384, %f382, %f383;
	ld.global.nc.f32 	%f385, [%rd10+68];
	ld.global.nc.f32 	%f386, [%rd11+68];
	sub.f32 	%f387, %f385, %f386;
	ld.global.nc.f32 	%f388, [%rd10+72];
	ld.global.nc.f32 	%f389, [%rd11+72];
	sub.f32 	%f390, %f388, %f389;
	ld.global.nc.f32 	%f391, [%rd10+76];
	ld.global.nc.f32 	%f392, [%rd11+76];
	sub.f32 	%f393, %f391, %f392;
	ld.global.nc.f32 	%f394, [%rd10+80];
	ld.global.nc.f32 	%f395, [%rd11+80];
	sub.f32 	%f396, %f394, %f395;
	ld.global.nc.f32 	%f397, [%rd10+84];
	ld.global.nc.f32 	%f398, [%rd11+84];
	sub.f32 	%f399, %f397, %f398;
	ld.global.nc.f32 	%f400, [%rd10+88];
	ld.global.nc.f32 	%f401, [%rd11+88];
	sub.f32 	%f402, %f400, %f401;
	ld.global.nc.f32 	%f403, [%rd10+92];
	ld.global.nc.f32 	%f404, [%rd11+92];
	sub.f32 	%f405, %f403, %f404;
	ld.global.nc.f32 	%f406, [%rd10+96];
	ld.global.nc.f32 	%f407, [%rd11+96];
	sub.f32 	%f408, %f406, %f407;
	ld.global.nc.f32 	%f409, [%rd10+100];
	ld.global.nc.f32 	%f410, [%rd11+100];
	sub.f32 	%f411, %f409, %f410;
	ld.global.nc.f32 	%f412, [%rd10+104];
	ld.global.nc.f32 	%f413, [%rd11+104];
	sub.f32 	%f414, %f412, %f413;
	ld.global.nc.f32 	%f415, [%rd10+108];
	ld.global.nc.f32 	%f416, [%rd11+108];
	sub.f32 	%f417, %f415, %f416;
	ld.global.nc.f32 	%f418, [%rd10+112];
	ld.global.nc.f32 	%f419, [%rd11+112];
	sub.f32 	%f420, %f418, %f419;
	ld.global.nc.f32 	%f421, [%rd10+116];
	ld.global.nc.f32 	%f422, [%rd11+116];
	sub.f32 	%f423, %f421, %f422;
	ld.global.nc.f32 	%f424, [%rd10+120];
	ld.global.nc.f32 	%f425, [%rd11+120];
	sub.f32 	%f426, %f424, %f425;
	ld.global.nc.f32 	%f427, [%rd10+124];
	ld.global.nc.f32 	%f428, [%rd11+124];
	sub.f32 	%f429, %f427, %f428;
	mul.f32 	%f430, %f387, %f387;
	fma.rn.f32 	%f431, %f384, %f384, %f430;
	fma.rn.f32 	%f432, %f390, %f390, %f431;
	fma.rn.f32 	%f433, %f393, %f393, %f432;
	fma.rn.f32 	%f434, %f396, %f396, %f433;
	fma.rn.f32 	%f435, %f399, %f399, %f434;
	fma.rn.f32 	%f436, %f402, %f402, %f435;
	fma.rn.f32 	%f437, %f405, %f405, %f436;
	fma.rn.f32 	%f438, %f408, %f408, %f437;
	fma.rn.f32 	%f439, %f411, %f411, %f438;
	fma.rn.f32 	%f440, %f414, %f414, %f439;
	fma.rn.f32 	%f441, %f417, %f417, %f440;
	fma.rn.f32 	%f442, %f420, %f420, %f441;
	fma.rn.f32 	%f443, %f423, %f423, %f442;
	fma.rn.f32 	%f444, %f426, %f426, %f443;
	fma.rn.f32 	%f445, %f429, %f429, %f444;
	add.f32 	%f584, %f584, %f445;
	setp.gt.f32 	%p31, %f584, %f576;
	@%p31 bra 	$L__BB1_30;
	add.s32 	%r101, %r101, 32;
	add.s32 	%r61, %r48, -31;
	setp.lt.s32 	%p32, %r101, %r61;
	@%p32 bra 	$L__BB1_34;
	bra.uni 	$L__BB1_25;
$L__BB1_37:
	mul.wide.u32 	%rd47, %r101, 4;
	add.s64 	%rd48, %rd3, %rd47;
	ld.global.nc.f32 	%f446, [%rd48];
	add.s64 	%rd49, %rd9, %rd47;
	ld.global.nc.f32 	%f447, [%rd49];
	sub.f32 	%f448, %f446, %f447;
	ld.global.nc.f32 	%f449, [%rd48+4];
	ld.global.nc.f32 	%f450, [%rd49+4];
	sub.f32 	%f451, %f449, %f450;
	ld.global.nc.f32 	%f452, [%rd48+8];
	ld.global.nc.f32 	%f453, [%rd49+8];
	sub.f32 	%f454, %f452, %f453;
	ld.global.nc.f32 	%f455, [%rd48+12];
	ld.global.nc.f32 	%f456, [%rd49+12];
	sub.f32 	%f457, %f455, %f456;
	ld.global.nc.f32 	%f458, [%rd48+16];
	ld.global.nc.f32 	%f459, [%rd49+16];
	sub.f32 	%f460, %f458, %f459;
	ld.global.nc.f32 	%f461, [%rd48+20];
	ld.global.nc.f32 	%f462, [%rd49+20];
	sub.f32 	%f463, %f461, %f462;
	ld.global.nc.f32 	%f464, [%rd48+24];
	ld.global.nc.f32 	%f465, [%rd49+24];
	sub.f32 	%f466, %f464, %f465;
	ld.global.nc.f32 	%f467, [%rd48+28];
	ld.global.nc.f32 	%f468, [%rd49+28];
	sub.f32 	%f469, %f467, %f468;
	ld.global.nc.f32 	%f470, [%rd48+32];
	ld.global.nc.f32 	%f471, [%rd49+32];
	sub.f32 	%f472, %f470, %f471;
	ld.global.nc.f32 	%f473, [%rd48+36];
	ld.global.nc.f32 	%f474, [%rd49+36];
	sub.f32 	%f475, %f473, %f474;
	ld.global.nc.f32 	%f476, [%rd48+40];
	ld.global.nc.f32 	%f477, [%rd49+40];
	sub.f32 	%f478, %f476, %f477;
	ld.global.nc.f32 	%f479, [%rd48+44];
	ld.global.nc.f32 	%f480, [%rd49+44];
	sub.f32 	%f481, %f479, %f480;
	ld.global.nc.f32 	%f482, [%rd48+48];
	ld.global.nc.f32 	%f483, [%rd49+48];
	sub.f32 	%f484, %f482, %f483;
	ld.global.nc.f32 	%f485, [%rd48+52];
	ld.global.nc.f32 	%f486, [%rd49+52];
	sub.f32 	%f487, %f485, %f486;
	ld.global.nc.f32 	%f488, [%rd48+56];
	ld.global.nc.f32 	%f489, [%rd49+56];
	sub.f32 	%f490, %f488, %f489;
	ld.global.nc.f32 	%f491, [%rd48+60];
	ld.global.nc.f32 	%f492, [%rd49+60];
	sub.f32 	%f493, %f491, %f492;
	mul.f32 	%f494, %f451, %f451;
	fma.rn.f32 	%f495, %f448, %f448, %f494;
	fma.rn.f32 	%f496, %f454, %f454, %f495;
	fma.rn.f32 	%f497, %f457, %f457, %f496;
	fma.rn.f32 	%f498, %f460, %f460, %f497;
	fma.rn.f32 	%f499, %f463, %f463, %f498;
	fma.rn.f32 	%f500, %f466, %f466, %f499;
	fma.rn.f32 	%f501, %f469, %f469, %f500;
	fma.rn.f32 	%f502, %f472, %f472, %f501;
	fma.rn.f32 	%f503, %f475, %f475, %f502;
	fma.rn.f32 	%f504, %f478, %f478, %f503;
	fma.rn.f32 	%f505, %f481, %f481, %f504;
	fma.rn.f32 	%f506, %f484, %f484, %f505;
	fma.rn.f32 	%f507, %f487, %f487, %f506;
	fma.rn.f32 	%f508, %f490, %f490, %f507;
	fma.rn.f32 	%f509, %f493, %f493, %f508;
	add.f32 	%f584, %f584, %f509;
	setp.gt.f32 	%p34, %f584, %f576;
	@%p34 bra 	$L__BB1_30;
	add.s32 	%r101, %r101, 16;
	add.s32 	%r63, %r48, -15;
	setp.lt.s32 	%p35, %r101, %r63;
	@%p35 bra 	$L__BB1_37;
	bra.uni 	$L__BB1_26;
$L__BB1_39:
	mul.wide.u32 	%rd50, %r101, 4;
	add.s64 	%rd51, %rd3, %rd50;
	ld.global.nc.f32 	%f510, [%rd51];
	add.s64 	%rd52, %rd9, %rd50;
	ld.global.nc.f32 	%f511, [%rd52];
	sub.f32 	%f512, %f510, %f511;
	ld.global.nc.f32 	%f513, [%rd51+4];
	ld.global.nc.f32 	%f514, [%rd52+4];
	sub.f32 	%f515, %f513, %f514;
	ld.global.nc.f32 	%f516, [%rd51+8];
	ld.global.nc.f32 	%f517, [%rd52+8];
	sub.f32 	%f518, %f516, %f517;
	ld.global.nc.f32 	%f519, [%rd51+12];
	ld.global.nc.f32 	%f520, [%rd52+12];
	sub.f32 	%f521, %f519, %f520;
	ld.global.nc.f32 	%f522, [%rd51+16];
	ld.global.nc.f32 	%f523, [%rd52+16];
	sub.f32 	%f524, %f522, %f523;
	ld.global.nc.f32 	%f525, [%rd51+20];
	ld.global.nc.f32 	%f526, [%rd52+20];
	sub.f32 	%f527, %f525, %f526;
	ld.global.nc.f32 	%f528, [%rd51+24];
	ld.global.nc.f32 	%f529, [%rd52+24];
	sub.f32 	%f530, %f528, %f529;
	ld.global.nc.f32 	%f531, [%rd51+28];
	ld.global.nc.f32 	%f532, [%rd52+28];
	sub.f32 	%f533, %f531, %f532;
	mul.f32 	%f534, %f515, %f515;
	fma.rn.f32 	%f535, %f512, %f512, %f534;
	fma.rn.f32 	%f536, %f518, %f518, %f535;
	fma.rn.f32 	%f537, %f521, %f521, %f536;
	fma.rn.f32 	%f538, %f524, %f524, %f537;
	fma.rn.f32 	%f539, %f527, %f527, %f538;
	fma.rn.f32 	%f540, %f530, %f530, %f539;
	fma.rn.f32 	%f541, %f533, %f533, %f540;
	add.f32 	%f584, %f584, %f541;
	setp.gt.f32 	%p37, %f584, %f576;
	@%p37 bra 	$L__BB1_30;
	add.s32 	%r101, %r101, 8;
	setp.lt.s32 	%p38, %r101, %r32;
	@%p38 bra 	$L__BB1_39;
	bra.uni 	$L__BB1_27;
$L__BB1_41:
	mul.wide.u32 	%rd53, %r101, 4;
	add.s64 	%rd54, %rd3, %rd53;
	ld.global.nc.f32 	%f542, [%rd54];
	add.s64 	%rd55, %rd9, %rd53;
	ld.global.nc.f32 	%f543, [%rd55];
	sub.f32 	%f544, %f542, %f543;
	mul.wide.s32 	%rd56, %r101, 4;
	add.s64 	%rd57, %rd3, %rd56;
	ld.global.nc.f32 	%f545, [%rd57+4];
	add.s64 	%rd58, %rd9, %rd56;
	ld.global.nc.f32 	%f546, [%rd58+4];
	sub.f32 	%f547, %f545, %f546;
	ld.global.nc.f32 	%f548, [%rd57+8];
	ld.global.nc.f32 	%f549, [%rd58+8];
	sub.f32 	%f550, %f548, %f549;
	ld.global.nc.f32 	%f551, [%rd57+12];
	ld.global.nc.f32 	%f552, [%rd58+12];
	sub.f32 	%f553, %f551, %f552;
	mul.f32 	%f554, %f547, %f547;
	fma.rn.f32 	%f555, %f544, %f544, %f554;
	fma.rn.f32 	%f556, %f550, %f550, %f555;
	fma.rn.f32 	%f557, %f553, %f553, %f556;
	add.f32 	%f584, %f584, %f557;
	setp.gt.f32 	%p40, %f584, %f576;
	@%p40 bra 	$L__BB1_30;
	add.s32 	%r101, %r101, 4;
	setp.lt.s32 	%p41, %r101, %r36;
	@%p41 bra 	$L__BB1_41;
	bra.uni 	$L__BB1_28;

}


// ===== COMPILED SASS (sm_100) =====

	.target	sm_100

	.elftype	@"ET_EXEC"


//--------------------- .note.nv.tkinfo           --------------------------
	.section	.note.nv.tkinfo,"",@"SHT_NOTE"
	.sectionflags	@"SHF_NOTE_NV_TKINFO"
	.tkinfo
        /*0018*/ 	.word	0x00000002
        /*0030*/ 	.string	""
        /*0030*/ 	.string	"ptxas"
        /*0030*/ 	.string	"Cuda compilation tools, release 13.0, V13.0.88"
        /*0030*/ 	.string	"Build cuda_13.0.r13.0/compiler.36424714_0"
        /*0030*/ 	.string	"-arch sm_100 -m 64 "



//--------------------- .note.nv.cuinfo           --------------------------
	.section	.note.nv.cuinfo,"",@"SHT_NOTE"
	.sectionflags	@"SHF_NOTE_NV_CUINFO"
        /*0018*/ 	.short	0x0002
        /*001a*/ 	.short	0x0064
        /*001c*/ 	.short	0x0082
	.zero		2


//--------------------- .nv.info                  --------------------------
	.section	.nv.info,"",@"SHT_CUDA_INFO"
	.align	4


	//----- nvinfo : EIATTR_REGCOUNT
	.align		4
        /*0000*/ 	.byte	0x04, 0x2f
        /*0002*/ 	.short	(.L_1 - .L_0)
	.align		4
.L_0:
        /*0004*/ 	.word	index@(search_block_per_query)
        /*0008*/ 	.word	0x00000027


	//----- nvinfo : EIATTR_FRAME_SIZE
	.align		4
.L_1:
        /*000c*/ 	.byte	0x04, 0x11
        /*000e*/ 	.short	(.L_3 - .L_2)
	.align		4
.L_2:
        /*0010*/ 	.word	index@(search_block_per_query)
        /*0014*/ 	.word	0x00000000


	//----- nvinfo : EIATTR_REGCOUNT
	.align		4
.L_3:
        /*0018*/ 	.byte	0x04, 0x2f
        /*001a*/ 	.short	(.L_5 - .L_4)
	.align		4
.L_4:
        /*001c*/ 	.word	index@(search_warp_per_query)
        /*0020*/ 	.word	0x00000028


	//----- nvinfo : EIATTR_FRAME_SIZE
	.align		4
.L_5:
        /*0024*/ 	.byte	0x04, 0x11
        /*0026*/ 	.short	(.L_7 - .L_6)
	.align		4
.L_6:
        /*0028*/ 	.word	index@(search_warp_per_query)
        /*002c*/ 	.word	0x00000000


	//----- nvinfo : EIATTR_MIN_STACK_SIZE
	.align		4
.L_7:
        /*0030*/ 	.byte	0x04, 0x12
        /*0032*/ 	.short	(.L_9 - .L_8)
	.align		4
.L_8:
        /*0034*/ 	.word	index@(search_warp_per_query)
        /*0038*/ 	.word	0x00000000


	//----- nvinfo : EIATTR_MIN_STACK_SIZE
	.align		4
.L_9:
        /*003c*/ 	.byte	0x04, 0x12
        /*003e*/ 	.short	(.L_11 - .L_10)
	.align		4
.L_10:
        /*0040*/ 	.word	index@(search_block_per_query)
        /*0044*/ 	.word	0x00000000
.L_11:


//--------------------- .nv.compat                --------------------------
	.section	.nv.compat,"",@"SHT_CUDA_COMPAT_INFO"
	.align	4
        /*0000*/ 	.byte	0x02, 0x09, 0x00, 0x00, 0x02, 0x02, 0x01, 0x00, 0x02, 0x05, 0x05, 0x00, 0x03, 0x07, 0x01, 0x01
        /*0010*/ 	.byte	0x02, 0x03, 0x00, 0x00, 0x02, 0x06, 0x01, 0x00, 0x04, 0x0b, 0x08, 0x00, 0x01, 0x00, 0x00, 0x00
        /*0020*/ 	.byte	0x00, 0x00, 0x00, 0x00


//--------------------- .nv.info.search_warp_per_query --------------------------
	.section	.nv.info.search_warp_per_query,"",@"SHT_CUDA_INFO"
	.sectionflags	@""
	.align	4


	//----- nvinfo : EIATTR_CUDA_API_VERSION
	.align		4
        /*0000*/ 	.byte	0x04, 0x37
        /*0002*/ 	.short	(.L_13 - .L_12)
.L_12:
        /*0004*/ 	.word	0x00000082


	//----- nvinfo : EIATTR_KPARAM_INFO
	.align		4
.L_13:
        /*0008*/ 	.byte	0x04, 0x17
        /*000a*/ 	.short	(.L_15 - .L_14)
.L_14:
        /*000c*/ 	.word	0x00000000
        /*0010*/ 	.short	0x0008
        /*0012*/ 	.short	0x0030
        /*0014*/ 	.byte	0x00, 0xf0, 0x11, 0x00


	//----- nvinfo : EIATTR_KPARAM_INFO
	.align		4
.L_15:
        /*0018*/ 	.byte	0x04, 0x17
        /*001a*/ 	.short	(.L_17 - .L_16)
.L_16:
        /*001c*/ 	.word	0x00000000
        /*0020*/ 	.short	0x0007
        /*0022*/ 	.short	0x002c
        /*0024*/ 	.byte	0x00, 0xf0, 0x11, 0x00


	//----- nvinfo : EIATTR_KPARAM_INFO
	.align		4
.L_17:
        /*0028*/ 	.byte	0x04, 0x17
        /*002a*/ 	.short	(.L_19 - .L_18)
.L_18:
        /*002c*/ 	.word	0x00000000
        /*0030*/ 	.short	0x0006
        /*0032*/ 	.short	0x0028
        /*0034*/ 	.byte	0x00, 0xf0, 0x11, 0x00


	//----- nvinfo : EIATTR_KPARAM_INFO
	.align		4
.L_19:
        /*0038*/ 	.byte	0x04, 0x17
        /*003a*/ 	.short	(.L_21 - .L_20)
.L_20:
        /*003c*/ 	.word	0x00000000
        /*0040*/ 	.short	0x0005
        /*0042*/ 	.short	0x0024
        /*0044*/ 	.byte	0x00, 0xf0, 0x11, 0x00


	//----- nvinfo : EIATTR_KPARAM_INFO
	.align		4
.L_21:
        /*0048*/ 	.byte	0x04, 0x17
        /*004a*/ 	.short	(.L_23 - .L_22)
.L_22:
        /*004c*/ 	.word	0x00000000
        /*0050*/ 	.short	0x0004
        /*0052*/ 	.short	0x0020
        /*0054*/ 	.byte	0x00, 0xf0, 0x11, 0x00


	//----- nvinfo : EIATTR_KPARAM_INFO
	.align		4
.L_23:
        /*0058*/ 	.byte	0x04, 0x17
        /*005a*/ 	.short	(.L_25 - .L_24)
.L_24:
        /*005c*/ 	.word	0x00000000
        /*0060*/ 	.short	0x0003
        /*0062*/ 	.short	0x0018
        /*0064*/ 	.byte	0x00, 0xf5, 0x21, 0x00


	//----- nvinfo : EIATTR_KPARAM_INFO
	.align		4
.L_25:
        /*0068*/ 	.byte	0x04, 0x17
        /*006a*/ 	.short	(.L_27 - .L_26)
.L_26:
        /*006c*/ 	.word	0x00000000
        /*0070*/ 	.short	0x0002
        /*0072*/ 	.short	0x0010
        /*0074*/ 	.byte	0x00, 0xf5, 0x21, 0x00


	//----- nvinfo : EIATTR_KPARAM_INFO
	.align		4
.L_27:
        /*0078*/ 	.byte	0x04, 0x17
        /*007a*/ 	.short	(.L_29 - .L_28)
.L_28:
        /*007c*/ 	.word	0x00000000
        /*0080*/ 	.short	0x0001
        /*0082*/ 	.short	0x0008
        /*0084*/ 	.byte	0x00, 0xf5, 0x21, 0x00


	//----- nvinfo : EIATTR_KPARAM_INFO
	.align		4
.L_29:
        /*0088*/ 	.byte	0x04, 0x17
        /*008a*/ 	.short	(.L_31 - .L_30)
.L_30:
        /*008c*/ 	.word	0x00000000
        /*0090*/ 	.short	0x0000
        /*0092*/ 	.short	0x0000
        /*0094*/ 	.byte	0x00, 0xf5, 0x21, 0x00


	//----- nvinfo : EIATTR_SPARSE_MMA_MASK
	.align		4
.L_31:
        /*0098*/ 	.byte	0x03, 0x50
        /*009a*/ 	.short	0x0000


	//----- nvinfo : EIATTR_MAXREG_COUNT
	.align		4
        /*009c*/ 	.byte	0x03, 0x1b
        /*009e*/ 	.short	0x00ff


	//----- nvinfo : EIATTR_MERCURY_ISA_VERSION
	.align		4
        /*00a0*/ 	.byte	0x03, 0x5f
        /*00a2*/ 	.short	0x0101


	//----- nvinfo : EIATTR_COOP_GROUP_MASK_REGIDS
	.align		4
        /*00a4*/ 	.byte	0x04, 0x29
        /*00a6*/ 	.short	(.L_33 - .L_32)


	//   ....[0]....
.L_32:
        /*00a8*/ 	.word	0xffffffff


	//   ....[1]....
        /*00ac*/ 	.word	0xffffffff


	//   ....[2]....
        /*00b0*/ 	.word	0xffffffff


	//   ....[3]....
        /*00b4*/ 	.word	0xffffffff


	//   ....[4]....
        /*00b8*/ 	.word	0xffffffff


	//   ....[5]....
        /*00bc*/ 	.word	0xffffffff


	//   ....[6]....
        /*00c0*/ 	.word	0xffffffff


	//   ....[7]....
        /*00c4*/ 	.word	0xffffffff


	//   ....[8]....
        /*00c8*/ 	.word	0xffffffff


	//   ....[9]....
        /*00cc*/ 	.word	0xffffffff


	//----- nvinfo : EIATTR_COOP_GROUP_INSTR_OFFSETS
	.align		4
.L_33:
        /*00d0*/ 	.byte	0x04, 0x28
        /*00d2*/ 	.short	(.L_35 - .L_34)


	//   ....[0]....
.L_34:
        /*00d4*/ 	.word	0x00002e60


	//   ....[1]....
        /*00d8*/ 	.word	0x00002e70


	//   ....[2]....
        /*00dc*/ 	.word	0x00002ec0


	//   ....[3]....
        /*00e0*/ 	.word	0x00002ed0


	//   ....[4]....
        /*00e4*/ 	.word	0x00002f20


	//   ....[5]....
        /*00e8*/ 	.word	0x00002f30


	//   ....[6]....
        /*00ec*/ 	.word	0x00002f70


	//   ....[7]....
        /*00f0*/ 	.word	0x00002f80


	//   ....[8]....
        /*00f4*/ 	.word	0x00002fc0


	//   ....[9]....
        /*00f8*/ 	.word	0x00002fd0


	//----- nvinfo : EIATTR_VRC_CTA_INIT_COUNT
	.align		4
.L_35:
        /*00fc*/ 	.byte	0x02, 0x4a
	.zero		1
	.zero		1


	//----- nvinfo : EIATTR_EXIT_INSTR_OFFSETS
	.align		4
        /*0100*/ 	.byte	0x04, 0x1c
        /*0102*/ 	.short	(.L_37 - .L_36)


	//   ....[0]....
.L_36:
        /*0104*/ 	.word	0x00000040


	//   ....[1]....
        /*0108*/ 	.word	0x00002fe0


	//   ....[2]....
        /*010c*/ 	.word	0x00003070


	//----- nvinfo : EIATTR_CRS_STACK_SIZE
	.align		4
.L_37:
        /*0110*/ 	.byte	0x04, 0x1e
        /*0112*/ 	.short	(.L_39 - .L_38)
.L_38:
        /*0114*/ 	.word	0x00000000


	//----- nvinfo : EIATTR_CBANK_PARAM_SIZE
	.align		4
.L_39:
        /*0118*/ 	.byte	0x03, 0x19
        /*011a*/ 	.short	0x0034


	//----- nvinfo : EIATTR_PARAM_CBANK
	.align		4
        /*011c*/ 	.byte	0x04, 0x0a
        /*011e*/ 	.short	(.L_41 - .L_40)
	.align		4
.L_40:
        /*0120*/ 	.word	index@(.nv.constant0.search_warp_per_query)
        /*0124*/ 	.short	0x0380
        /*0126*/ 	.short	0x0034


	//----- nvinfo : EIATTR_SW_WAR
	.align		4
.L_41:
        /*0128*/ 	.byte	0x04, 0x36
        /*012a*/ 	.short	(.L_43 - .L_42)
.L_42:
        /*012c*/ 	.word	0x00000008
.L_43:


//--------------------- .nv.info.search_block_per_query --------------------------
	.section	.nv.info.search_block_per_query,"",@"SHT_CUDA_INFO"
	.sectionflags	@""
	.align	4


	//----- nvinfo : EIATTR_CUDA_API_VERSION
	.align		4
        /*0000*/ 	.byte	0x04, 0x37
        /*0002*/ 	.short	(.L_45 - .L_44)
.L_44:
        /*0004*/ 	.word	0x00000082


	//----- nvinfo : EIATTR_KPARAM_INFO
	.align		4
.L_45:
        /*0008*/ 	.byte	0x04, 0x17
        /*000a*/ 	.short	(.L_47 - .L_46)
.L_46:
        /*000c*/ 	.word	0x00000000
        /*0010*/ 	.short	0x0007
        /*0012*/ 	.short	0x0028
        /*0014*/ 	.byte	0x00, 0xf0, 0x11, 0x00


	//----- nvinfo : EIATTR_KPARAM_INFO
	.align		4
.L_47:
        /*0018*/ 	.byte	0x04, 0x17
        /*001a*/ 	.short	(.L_49 - .L_48)
.L_48:
        /*001c*/ 	.word	0x00000000
        /*0020*/ 	.short	0x0006
        /*0022*/ 	.short	0x0024
        /*0024*/ 	.byte	0x00, 0xf0, 0x11, 0x00


	//----- nvinfo : EIATTR_KPARAM_INFO
	.align		4
.L_49:
        /*0028*/ 	.byte	0x04, 0x17
        /*002a*/ 	.short	(.L_51 - .L_50)
.L_50:
        /*002c*/ 	.word	0x00000000
        /*0030*/ 	.short	0x0005
        /*0032*/ 	.short	0x0020
        /*0034*/ 	.byte	0x00, 0xf0, 0x11, 0x00


	//----- nvinfo : EIATTR_KPARAM_INFO
	.align		4
.L_51:
        /*0038*/ 	.byte	0x04, 0x17
        /*003a*/ 	.short	(.L_53 - .L_52)
.L_52:
        /*003c*/ 	.word	0x00000000
        /*0040*/ 	.short	0x0004
        /*0042*/ 	.short	0x001c
        /*0044*/ 	.byte	0x00, 0xf0, 0x11, 0x00


	//----- nvinfo : EIATTR_KPARAM_INFO
	.align		4
.L_53:
        /*0048*/ 	.byte	0x04, 0x17
        /*004a*/ 	.short	(.L_55 - .L_54)
.L_54:
        /*004c*/ 	.word	0x00000000
        /*0050*/ 	.short	0x0003
        /*0052*/ 	.short	0x0018
        /*0054*/ 	.byte	0x00, 0xf0, 0x11, 0x00


	//----- nvinfo : EIATTR_KPARAM_INFO
	.align		4
.L_55:
        /*0058*/ 	.byte	0x04, 0x17
        /*005a*/ 	.short	(.L_57 - .L_56)
.L_56:
        /*005c*/ 	.word	0x00000000
        /*0060*/ 	.short	0x0002
        /*0062*/ 	.short	0x0010
        /*0064*/ 	.byte	0x00, 0xf5, 0x21, 0x00


	//----- nvinfo : EIATTR_KPARAM_INFO
	.align		4
.L_57:
        /*0068*/ 	.byte	0x04, 0x17
        /*006a*/ 	.short	(.L_59 - .L_58)
.L_58:
        /*006c*/ 	.word	0x00000000
        /*0070*/ 	.short	0x0001
        /*0072*/ 	.short	0x0008
        /*0074*/ 	.byte	0x00, 0xf5, 0x21, 0x00


	//----- nvinfo : EIATTR_KPARAM_INFO
	.align		4
.L_59:
        /*0078*/ 	.byte	0x04, 0x17
        /*007a*/ 	.short	(.L_61 - .L_60)
.L_60:
        /*007c*/ 	.word	0x00000000
        /*0080*/ 	.short	0x0000
        /*0082*/ 	.short	0x0000
        /*0084*/ 	.byte	0x00, 0xf5, 0x21, 0x00


	//----- nvinfo : EIATTR_SPARSE_MMA_MASK
	.align		4
.L_61:
        /*0088*/ 	.byte	0x03, 0x50
        /*008a*/ 	.short	0x0000


	//----- nvinfo : EIATTR_MAXREG_COUNT
	.align		4
        /*008c*/ 	.byte	0x03, 0x1b
        /*008e*/ 	.short	0x00ff


	//----- nvinfo : EIATTR_NUM_BARRIERS
	.align		4
        /*0090*/ 	.byte	0x02, 0x4c
        /*0092*/ 	.byte	0x01
	.zero		1


	//----- nvinfo : EIATTR_MERCURY_ISA_VERSION
	.align		4
        /*0094*/ 	.byte	0x03, 0x5f
        /*0096*/ 	.short	0x0101


	//----- nvinfo : EIATTR_COOP_GROUP_MASK_REGIDS
	.align		4
        /*0098*/ 	.byte	0x04, 0x29
        /*009a*/ 	.short	(.L_63 - .L_62)


	//   ....[0]....
.L_62:
        /*009c*/ 	.word	0xffffffff


	//   ....[1]....
        /*00a0*/ 	.word	0xffffffff


	//   ....[2]....
        /*00a4*/ 	.word	0xffffffff


	//   ....[3]....
        /*00a8*/ 	.word	0xffffffff


	//   ....[4]....
        /*00ac*/ 	.word	0xffffffff


	//   ....[5]....
        /*00b0*/ 	.word	0xffffffff


	//   ....[6]....
        /*00b4*/ 	.word	0xffffffff


	//   ....[7]....
        /*00b8*/ 	.word	0xffffffff


	//   ....[8]....
        /*00bc*/ 	.word	0xffffffff


	//   ....[9]....
        /*00c0*/ 	.word	0xffffffff


	//----- nvinfo : EIATTR_COOP_GROUP_INSTR_OFFSETS
	.align		4
.L_63:
        /*00c4*/ 	.byte	0x04, 0x28
        /*00c6*/ 	.short	(.L_65 - .L_64)


	//   ....[0]....
.L_64:
        /*00c8*/ 	.word	0x000016e0


	//   ....[1]....
        /*00cc*/ 	.word	0x00001700


	//   ....[2]....
        /*00d0*/ 	.word	0x00001750


	//   ....[3]....
        /*00d4*/ 	.word	0x00001760


	//   ....[4]....
        /*00d8*/ 	.word	0x000017b0


	//   ....[5]....
        /*00dc*/ 	.word	0x000017d0


	//   ....[6]....
        /*00e0*/ 	.word	0x00001810


	//   ....[7]....
        /*00e4*/ 	.word	0x00001820


	//   ....[8]....
        /*00e8*/ 	.word	0x00001860


	//   ....[9]....
        /*00ec*/ 	.word	0x00001870


	//----- nvinfo : EIATTR_VRC_CTA_INIT_COUNT
	.align		4
.L_65:
        /*00f0*/ 	.byte	0x02, 0x4a
	.zero		1
	.zero		1


	//----- nvinfo : EIATTR_EXIT_INSTR_OFFSETS
	.align		4
        /*00f4*/ 	.byte	0x04, 0x1c
        /*00f6*/ 	.short	(.L_67 - .L_66)


	//   ....[0]....
.L_66:
        /*00f8*/ 	.word	0x00000040


	//   ....[1]....
        /*00fc*/ 	.word	0x00000090


	//   ....[2]....
        /*0100*/ 	.word	0x00001970


	//   ....[3]....
        /*0104*/ 	.word	0x000023e0


	//----- nvinfo : EIATTR_CRS_STACK_SIZE
	.align		4
.L_67:
        /*0108*/ 	.byte	0x04, 0x1e
        /*010a*/ 	.short	(.L_69 - .L_68)
.L_68:
        /*010c*/ 	.word	0x00000000


	//----- nvinfo : EIATTR_CBANK_PARAM_SIZE
	.align		4
.L_69:
        /*0110*/ 	.byte	0x03, 0x19
        /*0112*/ 	.short	0x002c


	//----- nvinfo : EIATTR_PARAM_CBANK
	.align		4
        /*0114*/ 	.byte	0x04, 0x0a
        /*0116*/ 	.short	(.L_71 - .L_70)
	.align		4
.L_70:
        /*0118*/ 	.word	index@(.nv.constant0.search_block_per_query)
        /*011c*/ 	.short	0x0380
        /*011e*/ 	.short	0x002c


	//----- nvinfo : EIATTR_SW_WAR
	.align		4
.L_71:
        /*0120*/ 	.byte	0x04, 0x36
        /*0122*/ 	.short	(.L_73 - .L_72)
.L_72:
        /*0124*/ 	.word	0x00000008
.L_73:


//--------------------- .nv.callgraph             --------------------------
	.section	.nv.callgraph,"",@"SHT_CUDA_CALLGRAPH"
	.align	4
	.sectionentsize	8
	.align		4
        /*0000*/ 	.word	0x00000000
	.align		4
        /*0004*/ 	.word	0xffffffff
	.align		4
        /*0008*/ 	.word	0x00000000
	.align		4
        /*000c*/ 	.word	0xfffffffe
	.align		4
        /*0010*/ 	.word	0x00000000
	.align		4
        /*0014*/ 	.word	0xfffffffd
	.align		4
        /*0018*/ 	.word	0x00000000
	.align		4
        /*001c*/ 	.word	0xfffffffc


//--------------------- .text.search_warp_per_query --------------------------
	.section	.text.search_warp_per_query,"ax",@progbits
	.align	128
        .global         search_warp_per_query
        .type           search_warp_per_query,@function
        .size           search_warp_per_query,(.L_x_52 - search_warp_per_query)
        .other          search_warp_per_query,@"STO_CUDA_ENTRY STV_DEFAULT"
search_warp_per_query:
.text.search_warp_per_query:
[----:B------:R-:W-:Y:S01]  /*0000*/  LDC R1, c[0x0][0x37c] ;  /* 0x0000df00ff017b82 */ /* 0x000fe20000000800 */
[----:B------:R-:W0:Y:S01]  /*0010*/  S2R R11, SR_CTAID.X ;  /* 0x00000000000b7919 */ /* 0x000e220000002500 */
[----:B------:R-:W0:Y:S02]  /*0020*/  LDCU UR4, c[0x0][0x3a0] ;  /* 0x00007400ff0477ac */ /* 0x000e240008000800 */
[----:B0-----:R-:W-:-:S13]  /*0030*/  ISETP.GE.AND P0, PT, R11, UR4, PT ;  /* 0x000000040b007c0c */ /* 0x001fda000bf06270 */
[----:B------:R-:W-:Y:S05]  /*0040*/  @P0 EXIT ;  /* 0x000000000000094d */ /* 0x000fea0003800000 */
[----:B------:R-:W0:Y:S01]  /*0050*/  LDCU UR4, c[0x0][0x3a4] ;  /* 0x00007480ff0477ac */ /* 0x000e220008000800 */
[----:B------:R-:W1:Y:S01]  /*0060*/  LDC.64 R12, c[0x0][0x380] ;  /* 0x0000e000ff0c7b82 */ /* 0x000e620000000a00 */
[----:B------:R-:W2:Y:S01]  /*0070*/  LDCU UR8, c[0x0][0x3b0] ;  /* 0x00007600ff0877ac */ /* 0x000ea20008000800 */
[----:B------:R-:W3:Y:S06]  /*0080*/  LDCU UR9, c[0x0][0x3ac] ;  /* 0x00007580ff0977ac */ /* 0x000eec0008000800 */
[----:B------:R-:W4:Y:S01]  /*0090*/  LDC.64 R6, c[0x0][0x398] ;  /* 0x0000e600ff067b82 */ /* 0x000f220000000a00 */
[----:B------:R-:W1:Y:S07]  /*00a0*/  LDCU.64 UR6, c[0x0][0x358] ;  /* 0x00006b00ff0677ac */ /* 0x000e6e0008000a00 */
[----:B------:R-:W5:Y:S01]  /*00b0*/  LDC.64 R8, c[0x0][0x390] ;  /* 0x0000e400ff087b82 */ /* 0x000f620000000a00 */
[----:B0-----:R-:W-:-:S02]  /*00c0*/  USHF.R.S32.HI UR5, URZ, 0x1f, UR4 ;  /* 0x0000001fff057899 */ /* 0x001fc40008011404 */
[----:B------:R-:W-:Y:S01]  /*00d0*/  IMAD.WIDE.U32 R4, R11, UR4, RZ ;  /* 0x000000040b047c25 */ /* 0x000fe2000f8e00ff */
[----:B--2---:R-:W-:-:S03]  /*00e0*/  UISETP.NE.AND UP0, UPT, UR8, URZ, UPT ;  /* 0x000000ff0800728c */ /* 0x004fc6000bf05270 */
[----:B------:R-:W-:Y:S01]  /*00f0*/  IMAD R3, R11, UR5, RZ ;  /* 0x000000050b037c24 */ /* 0x000fe2000f8e02ff */
[----:B-1----:R-:W-:Y:S01]  /*0100*/  LEA R2, P0, R4, R12, 0x2 ;  /* 0x0000000c04027211 */ /* 0x002fe200078010ff */
[----:B---3--:R-:W-:-:S03]  /*0110*/  UISETP.LT.OR UP0, UPT, UR9, 0x1, !UP0 ;  /* 0x000000010900788c */ /* 0x008fc6000c701670 */
[----:B------:R-:W-:-:S04]  /*0120*/  IADD3 R0, PT, PT, R5, R3, RZ ;  /* 0x0000000305007210 */ /* 0x000fc80007ffe0ff */
[----:B------:R-:W-:Y:S01]  /*0130*/  LEA.HI.X R3, R4, R13, R0, 0x2, P0 ;  /* 0x0000000d04037211 */ /* 0x000fe200000f1400 */
[----:B----4-:R-:W-:-:S04]  /*0140*/  IMAD.WIDE.U32 R4, R11, 0x4, R6 ;  /* 0x000000040b047825 */ /* 0x010fc800078e0006 */
[----:B-----5:R-:W-:Y:S01]  /*0150*/  IMAD.WIDE.U32 R6, R11, 0x4, R8 ;  /* 0x000000040b067825 */ /* 0x020fe200078e0008 */
[----:B------:R-:W-:Y:S06]  /*0160*/  BRA.U UP0, `(.L_x_0) ;  /* 0x0000001500907547 */ /* 0x000fec000b800000 */
[----:B------:R-:W0:Y:S01]  /*0170*/  LDC R7, c[0x0][0x3a8] ;  /* 0x0000ea00ff077b82 */ /* 0x000e220000000800 */
[----:B------:R-:W-:Y:S01]  /*0180*/  UISETP.GE.AND UP0, UPT, UR4, 0x4, UPT ;  /* 0x000000040400788c */ /* 0x000fe2000bf06270 */
[----:B------:R-:W-:-:S06]  /*0190*/  HFMA2 R13, -RZ, RZ, 0, 0 ;  /* 0x00000000ff0d7431 */ /* 0x000fcc00000001ff */
[----:B------:R-:W1:Y:S01]  /*01a0*/  LDC.64 R10, c[0x0][0x388] ;  /* 0x0000e200ff0a7b82 */ /* 0x000e620000000a00 */
[----:B0-----:R-:W-:Y:S01]  /*01b0*/  SHF.R.S32.HI R0, RZ, 0x1f, R7 ;  /* 0x0000001fff007819 */ /* 0x001fe20000011407 */
[----:B------:R-:W-:-:S04]  /*01c0*/  IMAD.WIDE.U32 R8, R7, UR4, RZ ;  /* 0x0000000407087c25 */ /* 0x000fc8000f8e00ff */
[----:B------:R-:W-:Y:S01]  /*01d0*/  IMAD R0, R0, UR4, RZ ;  /* 0x0000000400007c24 */ /* 0x000fe2000f8e02ff */
[----:B-1----:R-:W-:-:S03]  /*01e0*/  LEA R6, P0, R8, R10, 0x2 ;  /* 0x0000000a08067211 */ /* 0x002fc600078010ff */
[----:B------:R-:W-:-:S05]  /*01f0*/  IMAD R7, R7, UR5, R0 ;  /* 0x0000000507077c24 */ /* 0x000fca000f8e0200 */
[----:B------:R-:W-:-:S04]  /*0200*/  IADD3 R0, PT, PT, R9, R7, RZ ;  /* 0x0000000709007210 */ /* 0x000fc80007ffe0ff */
[----:B------:R-:W-:Y:S02]  /*0210*/  LEA.HI.X R7, R8, R11, R0, 0x2, P0 ;  /* 0x0000000b08077211 */ /* 0x000fe400000f1400 */
[----:B------:R-:W-:Y:S01]  /*0220*/  MOV R0, RZ ;  /* 0x000000ff00007202 */ /* 0x000fe20000000f00 */
[----:B------:R-:W-:Y:S06]  /*0230*/  BRA.U !UP0, `(.L_x_1) ;  /* 0x0000000108547547 */ /* 0x000fec000b800000 */
[----:B------:R-:W2:Y:S04]  /*0240*/  LDG.E.CONSTANT R8, desc[UR6][R2.64+0x4] ;  /* 0x0000040602087981 */ /* 0x000ea8000c1e9900 */
[----:B------:R-:W2:Y:S04]  /*0250*/  LDG.E.CONSTANT R11, desc[UR6][R6.64+0x4] ;  /* 0x00000406060b7981 */ /* 0x000ea8000c1e9900 */
[----:B------:R-:W3:Y:S04]  /*0260*/  LDG.E.CONSTANT R0, desc[UR6][R2.64] ;  /* 0x0000000602007981 */ /* 0x000ee8000c1e9900 */
[----:B------:R-:W3:Y:S04]  /*0270*/  LDG.E.CONSTANT R9, desc[UR6][R6.64] ;  /* 0x0000000606097981 */ /* 0x000ee8000c1e9900 */
[----:B------:R-:W4:Y:S04]  /*0280*/  LDG.E.CONSTANT R10, desc[UR6][R2.64+0x8] ;  /* 0x00000806020a7981 */ /* 0x000f28000c1e9900 */
[----:B------:R-:W4:Y:S04]  /*0290*/  LDG.E.CONSTANT R13, desc[UR6][R6.64+0x8] ;  /* 0x00000806060d7981 */ /* 0x000f28000c1e9900 */
[----:B------:R-:W5:Y:S04]  /*02a0*/  LDG.E.CONSTANT R12, desc[UR6][R2.64+0xc] ;  /* 0x00000c06020c7981 */ /* 0x000f68000c1e9900 */
[----:B------:R-:W5:Y:S01]  /*02b0*/  LDG.E.CONSTANT R15, desc[UR6][R6.64+0xc] ;  /* 0x00000c06060f7981 */ /* 0x000f62000c1e9900 */
[----:B------:R-:W0:Y:S01]  /*02c0*/  LDCU UR8, c[0x0][0x3a8] ;  /* 0x00007500ff0877ac */ /* 0x000e220008000800 */
[----:B--2---:R-:W-:Y:S01]  /*02d0*/  FADD R8, R8, -R11 ;  /* 0x8000000b08087221 */ /* 0x004fe20000000000 */
[----:B---3--:R-:W-:-:S03]  /*02e0*/  FADD R0, R0, -R9 ;  /* 0x8000000900007221 */ /* 0x008fc60000000000 */
[----:B------:R-:W-:-:S04]  /*02f0*/  FMUL R9, R8, R8 ;  /* 0x0000000808097220 */ /* 0x000fc80000400000 */
[----:B------:R-:W-:Y:S01]  /*0300*/  FFMA R9, R0, R0, R9 ;  /* 0x0000000000097223 */ /* 0x000fe20000000009 */
[----:B----4-:R-:W-:-:S04]  /*0310*/  FADD R10, R10, -R13 ;  /* 0x8000000d0a0a7221 */ /* 0x010fc80000000000 */
[----:B------:R-:W-:Y:S01]  /*0320*/  FFMA R9, R10, R10, R9 ;  /* 0x0000000a0a097223 */ /* 0x000fe20000000009 */
[----:B-----5:R-:W-:-:S04]  /*0330*/  FADD R12, R12, -R15 ;  /* 0x8000000f0c0c7221 */ /* 0x020fc80000000000 */
[----:B------:R-:W-:Y:S01]  /*0340*/  FFMA R0, R12, R12, R9 ;  /* 0x0000000c0c007223 */ /* 0x000fe20000000009 */
[----:B0-----:R-:W-:-:S04]  /*0350*/  MOV R12, UR8 ;  /* 0x00000008000c7c02 */ /* 0x001fc80008000f00 */
[----:B------:R-:W-:-:S13]  /*0360*/  FSETP.GT.AND P0, PT, R0, 3.40282346638528859812e+38, PT ;  /* 0x7f7fffff0000780b */ /* 0x000fda0003f04000 */
[----:B------:R-:W-:Y:S05]  /*0370*/  @P0 BRA `(.L_x_2) ;  /* 0x0000001400240947 */ /* 0x000fea0003800000 */
[----:B------:R-:W-:-:S07]  /*0380*/  HFMA2 R13, -RZ, RZ, 0, 2.384185791015625e-07 ;  /* 0x00000004ff0d7431 */ /* 0x000fce00000001ff */
.L_x_1:
[----:B------:R-:W-:-:S06]  /*0390*/  UIADD3 UR4, UPT, UPT, UR4, -0x1f, URZ ;  /* 0xffffffe104047890 */ /* 0x000fcc000fffe0ff */
[----:B------:R-:W-:-:S13]  /*03a0*/  ISETP.GE.AND P0, PT, R13, UR4, PT ;  /* 0x000000040d007c0c */ /* 0x000fda000bf06270 */
[----:B------:R-:W-:Y:S05]  /*03b0*/  @P0 BRA `(.L_x_3) ;  /* 0x00000008003c0947 */ /* 0x000fea0003800000 */
[----:B------:R-:W0:Y:S01]  /*03c0*/  LDCU UR8, c[0x0][0x3a8] ;  /* 0x00007500ff0877ac */ /* 0x000e220008000800 */
[----:B------:R-:W-:Y:S01]  /*03d0*/  NOP ;  /* 0x0000000000007918 */ /* 0x000fe20000000000 */
.L_x_4:
[----:B------:R-:W-:-:S04]  /*03e0*/  IMAD.WIDE.U32 R10, R13, 0x4, R2 ;  /* 0x000000040d0a7825 */ /* 0x000fc800078e0002 */
[----:B------:R-:W-:Y:S01]  /*03f0*/  IMAD.WIDE.U32 R8, R13, 0x4, R6 ;  /* 0x000000040d087825 */ /* 0x000fe200078e0006 */
[----:B------:R-:W2:Y:S04]  /*0400*/  LDG.E.CONSTANT R18, desc[UR6][R10.64+0x4] ;  /* 0x000004060a127981 */ /* 0x000ea8000c1e9900 */
[----:B------:R-:W2:Y:S04]  /*0410*/  LDG.E.CONSTANT R19, desc[UR6][R8.64+0x4] ;  /* 0x0000040608137981 */ /* 0x000ea8000c1e9900 */
[----:B------:R-:W3:Y:S04]  /*0420*/  LDG.E.CONSTANT R16, desc[UR6][R10.64] ;  /* 0x000000060a107981 */ /* 0x000ee8000c1e9900 */
[----:B------:R-:W3:Y:S04]  /*0430*/  LDG.E.CONSTANT R17, desc[UR6][R8.64] ;  /* 0x0000000608117981 */ /* 0x000ee8000c1e9900 */
[----:B------:R-:W4:Y:S04]  /*0440*/  LDG.E.CONSTANT R14, desc[UR6][R10.64+0x8] ;  /* 0x000008060a0e7981 */ /* 0x000f28000c1e9900 */
[----:B------:R-:W4:Y:S04]  /*0450*/  LDG.E.CONSTANT R15, desc[UR6][R8.64+0x8] ;  /* 0x00000806080f7981 */ /* 0x000f28000c1e9900 */
[----:B------:R-:W5:Y:S04]  /*0460*/  LDG.E.CONSTANT R31, desc[UR6][R10.64+0xc] ;  /* 0x00000c060a1f7981 */ /* 0x000f68000c1e9900 */
        /* <DEDUP_REMOVED lines=10> */
[----:B------:R-:W5:Y:S01]  /*0510*/  LDG.E.CONSTANT R20, desc[UR6][R8.64+0x20] ;  /* 0x0000200608147981 */ /* 0x000f62000c1e9900 */
[----:B--2---:R-:W-:-:S03]  /*0520*/  FADD R32, R18, -R19 ;  /* 0x8000001312207221 */ /* 0x004fc60000000000 */
[----:B------:R-:W2:Y:S01]  /*0530*/  LDG.E.CONSTANT R19, desc[UR6][R10.64+0x24] ;  /* 0x000024060a137981 */ /* 0x000ea2000c1e9900 */
[----:B------:R-:W-:-:S03]  /*0540*/  FMUL R33, R32, R32 ;  /* 0x0000002020217220 */ /* 0x000fc60000400000 */
[----:B------:R-:W2:Y:S01]  /*0550*/  LDG.E.CONSTANT R18, desc[UR6][R8.64+0x24] ;  /* 0x0000240608127981 */ /* 0x000ea2000c1e9900 */
[----:B---3--:R-:W-:-:S03]  /*0560*/  FADD R30, R16, -R17 ;  /* 0x80000011101e7221 */ /* 0x008fc60000000000 */
[----:B------:R-:W3:Y:S01]  /*0570*/  LDG.E.CONSTANT R17, desc[UR6][R10.64+0x28] ;  /* 0x000028060a117981 */ /* 0x000ee2000c1e9900 */
[----:B------:R-:W-:-:S03]  /*0580*/  FFMA R33, R30, R30, R33 ;  /* 0x0000001e1e217223 */ /* 0x000fc60000000021 */
[----:B------:R-:W3:Y:S01]  /*0590*/  LDG.E.CONSTANT R16, desc[UR6][R8.64+0x28] ;  /* 0x0000280608107981 */ /* 0x000ee2000c1e9900 */
[----:B----4-:R-:W-:-:S03]  /*05a0*/  FADD R30, R14, -R15 ;  /* 0x8000000f0e1e7221 */ /* 0x010fc60000000000 */
[----:B------:R-:W4:Y:S01]  /*05b0*/  LDG.E.CONSTANT R15, desc[UR6][R10.64+0x2c] ;  /* 0x00002c060a0f7981 */ /* 0x000f22000c1e9900 */
[----:B------:R-:W-:-:S03]  /*05c0*/  FFMA R33, R30, R30, R33 ;  /* 0x0000001e1e217223 */ /* 0x000fc60000000021 */
[----:B------:R-:W4:Y:S01]  /*05d0*/  LDG.E.CONSTANT R14, desc[UR6][R8.64+0x2c] ;  /* 0x00002c06080e7981 */ /* 0x000f22000c1e9900 */
[----:B-----5:R-:W-:-:S03]  /*05e0*/  FADD R30, R31, -R28 ;  /* 0x8000001c1f1e7221 */ /* 0x020fc60000000000 */
[----:B------:R-:W5:Y:S01]  /*05f0*/  LDG.E.CONSTANT R31, desc[UR6][R10.64+0x30] ;  /* 0x000030060a1f7981 */ /* 0x000f62000c1e9900 */
[----:B------:R-:W-:-:S03]  /*0600*/  FFMA R33, R30, R30, R33 ;  /* 0x0000001e1e217223 */ /* 0x000fc60000000021 */
[----:B------:R-:W5:Y:S01]  /*0610*/  LDG.E.CONSTANT R28, desc[UR6][R8.64+0x30] ;  /* 0x00003006081c7981 */ /* 0x000f62000c1e9900 */
[----:B------:R-:W-:-:S03]  /*0620*/  FADD R30, R26, -R29 ;  /* 0x8000001d1a1e7221 */ /* 0x000fc60000000000 */
[----:B------:R-:W5:Y:S04]  /*0630*/  LDG.E.CONSTANT R29, desc[UR6][R10.64+0x34] ;  /* 0x000034060a1d7981 */ /* 0x000f68000c1e9900 */
[----:B------:R-:W5:Y:S01]  /*0640*/  LDG.E.CONSTANT R26, desc[UR6][R8.64+0x34] ;  /* 0x00003406081a7981 */ /* 0x000f62000c1e9900 */
[----:B------:R-:W-:Y:S01]  /*0650*/  FFMA R35, R30, R30, R33 ;  /* 0x0000001e1e237223 */ /* 0x000fe20000000021 */
[----:B------:R-:W-:Y:S02]  /*0660*/  FADD R32, R24, -R27 ;  /* 0x8000001b18207221 */ /* 0x000fe40000000000 */
[----:B------:R-:W5:Y:S04]  /*0670*/  LDG.E.CONSTANT R33, desc[UR6][R10.64+0x38] ;  /* 0x000038060a217981 */ /* 0x000f68000c1e9900 */
[----:B------:R-:W5:Y:S04]  /*0680*/  LDG.E.CONSTANT R24, desc[UR6][R8.64+0x38] ;  /* 0x0000380608187981 */ /* 0x000f68000c1e9900 */
[----:B------:R-:W5:Y:S04]  /*0690*/  LDG.E.CONSTANT R30, desc[UR6][R10.64+0x3c] ;  /* 0x00003c060a1e7981 */ /* 0x000f68000c1e9900 */
[----:B------:R-:W5:Y:S01]  /*06a0*/  LDG.E.CONSTANT R27, desc[UR6][R8.64+0x3c] ;  /* 0x00003c06081b7981 */ /* 0x000f62000c1e9900 */
[----:B------:R-:W-:Y:S01]  /*06b0*/  FFMA R35, R32, R32, R35 ;  /* 0x0000002020237223 */ /* 0x000fe20000000023 */
[----:B------:R-:W-:Y:S01]  /*06c0*/  FADD R12, R12, -R25 ;  /* 0x800000190c0c7221 */ /* 0x000fe20000000000 */
[----:B------:R-:W-:-:S03]  /*06d0*/  FADD R22, R23, -R22 ;  /* 0x8000001617167221 */ /* 0x000fc60000000000 */
[----:B------:R-:W-:Y:S01]  /*06e0*/  FFMA R35, R12, R12, R35 ;  /* 0x0000000c0c237223 */ /* 0x000fe20000000023 */
[----:B0-----:R-:W-:-:S03]  /*06f0*/  MOV R12, UR8 ;  /* 0x00000008000c7c02 */ /* 0x001fc60008000f00 */
[----:B------:R-:W-:Y:S01]  /*0700*/  FFMA R35, R22, R22, R35 ;  /* 0x0000001616237223 */ /* 0x000fe20000000023 */
[----:B------:R-:W-:-:S04]  /*0710*/  FADD R20, R21, -R20 ;  /* 0x8000001415147221 */ /* 0x000fc80000000000 */
[----:B------:R-:W-:Y:S01]  /*0720*/  FFMA R35, R20, R20, R35 ;  /* 0x0000001414237223 */ /* 0x000fe20000000023 */
[----:B--2---:R-:W-:-:S04]  /*0730*/  FADD R18, R19, -R18 ;  /* 0x8000001213127221 */ /* 0x004fc80000000000 */
[----:B------:R-:W-:Y:S01]  /*0740*/  FFMA R35, R18, R18, R35 ;  /* 0x0000001212237223 */ /* 0x000fe20000000023 */
[----:B---3--:R-:W-:-:S04]  /*0750*/  FADD R16, R17, -R16 ;  /* 0x8000001011107221 */ /* 0x008fc80000000000 */
[----:B------:R-:W-:Y:S01]  /*0760*/  FFMA R35, R16, R16, R35 ;  /* 0x0000001010237223 */ /* 0x000fe20000000023 */
[----:B----4-:R-:W-:-:S04]  /*0770*/  FADD R14, R15, -R14 ;  /* 0x8000000e0f0e7221 */ /* 0x010fc80000000000 */
[----:B------:R-:W-:Y:S01]  /*0780*/  FFMA R35, R14, R14, R35 ;  /* 0x0000000e0e237223 */ /* 0x000fe20000000023 */
[----:B-----5:R-:W-:-:S04]  /*0790*/  FADD R28, R31, -R28 ;  /* 0x8000001c1f1c7221 */ /* 0x020fc80000000000 */
[----:B------:R-:W-:Y:S01]  /*07a0*/  FFMA R35, R28, R28, R35 ;  /* 0x0000001c1c237223 */ /* 0x000fe20000000023 */
[----:B------:R-:W-:-:S04]  /*07b0*/  FADD R26, R29, -R26 ;  /* 0x8000001a1d1a7221 */ /* 0x000fc80000000000 */
[----:B------:R-:W-:Y:S01]  /*07c0*/  FFMA R35, R26, R26, R35 ;  /* 0x0000001a1a237223 */ /* 0x000fe20000000023 */
[----:B------:R-:W-:-:S04]  /*07d0*/  FADD R24, R33, -R24 ;  /* 0x8000001821187221 */ /* 0x000fc80000000000 */
[----:B------:R-:W-:Y:S01]  /*07e0*/  FFMA R24, R24, R24, R35 ;  /* 0x0000001818187223 */ /* 0x000fe20000000023 */
[----:B------:R-:W-:-:S04]  /*07f0*/  FADD R27, R30, -R27 ;  /* 0x8000001b1e1b7221 */ /* 0x000fc80000000000 */
[----:B------:R-:W-:-:S04]  /*0800*/  FFMA R27, R27, R27, R24 ;  /* 0x0000001b1b1b7223 */ /* 0x000fc80000000018 */
[----:B------:R-:W-:-:S05]  /*0810*/  FADD R0, R27, R0 ;  /* 0x000000001b007221 */ /* 0x000fca0000000000 */
[----:B------:R-:W-:-:S13]  /*0820*/  FSETP.GT.AND P0, PT, R0, 3.40282346638528859812e+38, PT ;  /* 0x7f7fffff0000780b */ /* 0x000fda0003f04000 */
[----:B------:R-:W-:Y:S05]  /*0830*/  @P0 BRA `(.L_x_2) ;  /* 0x0000000c00f40947 */ /* 0x000fea0003800000 */
        /* <DEDUP_REMOVED lines=26> */
[----:B---3--:R-:W-:-:S03]  /*09e0*/  FADD R30, R30, -R33 ;  /* 0x800000211e1e7221 */ /* 0x008fc60000000000 */
[----:B------:R-:W3:Y:S01]  /*09f0*/  LDG.E.CONSTANT R33, desc[UR6][R8.64+0x68] ;  /* 0x0000680608217981 */ /* 0x000ee2000c1e9900 */
[----:B----4-:R-:W-:-:S03]  /*0a00*/  FADD R31, R31, -R34 ;  /* 0x800000221f1f7221 */ /* 0x010fc60000000000 */
[----:B------:R-:W4:Y:S01]  /*0a10*/  LDG.E.CONSTANT R34, desc[UR6][R8.64+0x6c] ;  /* 0x00006c0608227981 */ /* 0x000f22000c1e9900 */
[----:B-----5:R-:W-:-:S03]  /*0a20*/  FADD R24, R24, -R27 ;  /* 0x8000001b18187221 */ /* 0x020fc60000000000 */
[----:B------:R-:W5:Y:S01]  /*0a30*/  LDG.E.CONSTANT R27, desc[UR6][R8.64+0x70] ;  /* 0x00007006081b7981 */ /* 0x000f62000c1e9900 */
[----:B------:R-:W-:-:S03]  /*0a40*/  FADD R21, R21, -R12 ;  /* 0x8000000c15157221 */ /* 0x000fc60000000000 */
[----:B------:R0:W5:Y:S04]  /*0a50*/  LDG.E.CONSTANT R12, desc[UR6][R10.64+0x78] ;  /* 0x000078060a0c7981 */ /* 0x000168000c1e9900 */
[----:B------:R-:W0:Y:S01]  /*0a60*/  LDG.E.CONSTANT R10, desc[UR6][R8.64+0x74] ;  /* 0x00007406080a7981 */ /* 0x000e22000c1e9900 */
[----:B------:R-:W-:-:S03]  /*0a70*/  FADD R14, R23, -R14 ;  /* 0x8000000e170e7221 */ /* 0x000fc60000000000 */
[----:B------:R-:W5:Y:S04]  /*0a80*/  LDG.E.CONSTANT R11, desc[UR6][R8.64+0x78] ;  /* 0x00007806080b7981 */ /* 0x000f68000c1e9900 */
[----:B------:R-:W5:Y:S01]  /*0a90*/  LDG.E.CONSTANT R23, desc[UR6][R8.64+0x7c] ;  /* 0x00007c0608177981 */ /* 0x000f62000c1e9900 */
[----:B------:R-:W-:-:S04]  /*0aa0*/  FMUL R28, R28, R28 ;  /* 0x0000001c1c1c7220 */ /* 0x000fc80000400000 */
[----:B------:R-:W-:Y:S01]  /*0ab0*/  FFMA R21, R21, R21, R28 ;  /* 0x0000001515157223 */ /* 0x000fe2000000001c */
[----:B------:R-:W-:-:S03]  /*0ac0*/  FADD R35, R35, -R36 ;  /* 0x8000002423237221 */ /* 0x000fc60000000000 */
[----:B------:R-:W-:-:S04]  /*0ad0*/  FFMA R30, R30, R30, R21 ;  /* 0x0000001e1e1e7223 */ /* 0x000fc80000000015 */
[----:B------:R-:W-:-:S04]  /*0ae0*/  FFMA R30, R35, R35, R30 ;  /* 0x00000023231e7223 */ /* 0x000fc8000000001e */
[----:B------:R-:W-:Y:S01]  /*0af0*/  FFMA R31, R31, R31, R30 ;  /* 0x0000001f1f1f7223 */ /* 0x000fe2000000001e */
[----:B------:R-:W-:-:S03]  /*0b00*/  FADD R22, R22, -R25 ;  /* 0x8000001916167221 */ /* 0x000fc60000000000 */
[----:B------:R-:W-:-:S04]  /*0b10*/  FFMA R31, R24, R24, R31 ;  /* 0x00000018181f7223 */ /* 0x000fc8000000001f */
[----:B------:R-:W-:-:S04]  /*0b20*/  FFMA R31, R22, R22, R31 ;  /* 0x00000016161f7223 */ /* 0x000fc8000000001f */
[----:B------:R-:W-:Y:S01]  /*0b30*/  FFMA R31, R14, R14, R31 ;  /* 0x0000000e0e1f7223 */ /* 0x000fe2000000001f */
[----:B------:R-:W-:Y:S01]  /*0b40*/  FADD R19, R19, -R32 ;  /* 0x8000002013137221 */ /* 0x000fe20000000000 */
[----:B--2---:R-:W-:-:S04]  /*0b50*/  FADD R20, R20, -R29 ;  /* 0x8000001d14147221 */ /* 0x004fc80000000000 */
[----:B------:R-:W-:-:S04]  /*0b60*/  FFMA R20, R20, R20, R31 ;  /* 0x0000001414147223 */ /* 0x000fc8000000001f */
[----:B------:R-:W-:Y:S01]  /*0b70*/  FFMA R19, R19, R19, R20 ;  /* 0x0000001313137223 */ /* 0x000fe20000000014 */
[----:B---3--:R-:W-:-:S04]  /*0b80*/  FADD R18, R18, -R33 ;  /* 0x8000002112127221 */ /* 0x008fc80000000000 */
[----:B------:R-:W-:Y:S01]  /*0b90*/  FFMA R18, R18, R18, R19 ;  /* 0x0000001212127223 */ /* 0x000fe20000000013 */
[----:B----4-:R-:W-:-:S04]  /*0ba0*/  FADD R17, R17, -R34 ;  /* 0x8000002211117221 */ /* 0x010fc80000000000 */
[----:B------:R-:W-:Y:S01]  /*0bb0*/  FFMA R17, R17, R17, R18 ;  /* 0x0000001111117223 */ /* 0x000fe20000000012 */
[----:B-----5:R-:W-:-:S04]  /*0bc0*/  FADD R16, R16, -R27 ;  /* 0x8000001b10107221 */ /* 0x020fc80000000000 */
[----:B------:R-:W-:Y:S01]  /*0bd0*/  FFMA R17, R16, R16, R17 ;  /* 0x0000001010117223 */ /* 0x000fe20000000011 */
[----:B0-----:R-:W-:-:S04]  /*0be0*/  FADD R10, R15, -R10 ;  /* 0x8000000a0f0a7221 */ /* 0x001fc80000000000 */
[----:B------:R-:W-:Y:S01]  /*0bf0*/  FFMA R10, R10, R10, R17 ;  /* 0x0000000a0a0a7223 */ /* 0x000fe20000000011 */
[----:B------:R-:W-:Y:S01]  /*0c00*/  FADD R11, R12, -R11 ;  /* 0x8000000b0c0b7221 */ /* 0x000fe20000000000 */
[----:B------:R-:W-:-:S03]  /*0c10*/  FADD R23, R26, -R23 ;  /* 0x800000171a177221 */ /* 0x000fc60000000000 */
[----:B------:R-:W-:-:S04]  /*0c20*/  FFMA R10, R11, R11, R10 ;  /* 0x0000000b0b0a7223 */ /* 0x000fc8000000000a */
[----:B------:R-:W-:-:S04]  /*0c30*/  FFMA R23, R23, R23, R10 ;  /* 0x0000001717177223 */ /* 0x000fc8000000000a */
[----:B------:R-:W-:-:S05]  /*0c40*/  FADD R0, R0, R23 ;  /* 0x0000001700007221 */ /* 0x000fca0000000000 */
[----:B------:R-:W-:Y:S02]  /*0c50*/  FSETP.GT.AND P0, PT, R0, 3.40282346638528859812e+38, PT ;  /* 0x7f7fffff0000780b */ /* 0x000fe40003f04000 */
[----:B------:R-:W-:-:S11]  /*0c60*/  MOV R12, UR8 ;  /* 0x00000008000c7c02 */ /* 0x000fd60008000f00 */
[----:B------:R-:W-:Y:S05]  /*0c70*/  @P0 BRA `(.L_x_2) ;  /* 0x0000000800e40947 */ /* 0x000fea0003800000 */
[----:B------:R-:W-:-:S04]  /*0c80*/  IADD3 R13, PT, PT, R13, 0x20, RZ ;  /* 0x000000200d0d7810 */ /* 0x000fc80007ffe0ff */
[----:B------:R-:W-:-:S13]  /*0c90*/  ISETP.GE.AND P0, PT, R13, UR4, PT ;  /* 0x000000040d007c0c */ /* 0x000fda000bf06270 */
[----:B------:R-:W-:Y:S05]  /*0ca0*/  @!P0 BRA `(.L_x_4) ;  /* 0xfffffff400cc8947 */ /* 0x000fea000383ffff */
.L_x_3:
[----:B------:R-:W0:Y:S02]  /*0cb0*/  LDCU UR4, c[0x0][0x3a4] ;  /* 0x00007480ff0477ac */ /* 0x000e240008000800 */
[----:B0-----:R-:W-:-:S06]  /*0cc0*/  UIADD3 UR4, UPT, UPT, UR4, -0xf, URZ ;  /* 0xfffffff104047890 */ /* 0x001fcc000fffe0ff */
[----:B------:R-:W-:-:S13]  /*0cd0*/  ISETP.GE.AND P0, PT, R13, UR4, PT ;  /* 0x000000040d007c0c */ /* 0x000fda000bf06270 */
[----:B------:R-:W-:Y:S05]  /*0ce0*/  @P0 BRA `(.L_x_5) ;  /* 0x00000004002c0947 */ /* 0x000fea0003800000 */
[----:B------:R-:W0:Y:S01]  /*0cf0*/  LDCU UR8, c[0x0][0x3a8] ;  /* 0x00007500ff0877ac */ /* 0x000e220008000800 */
[----:B------:R-:W-:Y:S01]  /*0d00*/  NOP ;  /* 0x0000000000007918 */ /* 0x000fe20000000000 */
.L_x_6:
        /* <DEDUP_REMOVED lines=36> */
[----:B------:R-:W5:Y:S04]  /*0f50*/  LDG.E.CONSTANT R26, desc[UR6][R10.64+0x2c] ;  /* 0x00002c060a1a7981 */ /* 0x000f68000c1e9900 */
[----:B------:R-:W5:Y:S01]  /*0f60*/  LDG.E.CONSTANT R29, desc[UR6][R8.64+0x2c] ;  /* 0x00002c06081d7981 */ /* 0x000f62000c1e9900 */
[----:B------:R-:W-:-:S03]  /*0f70*/  FFMA R28, R28, R28, R33 ;  /* 0x0000001c1c1c7223 */ /* 0x000fc60000000021 */
[----:B------:R-:W5:Y:S01]  /*0f80*/  LDG.E.CONSTANT R33, desc[UR6][R10.64+0x30] ;  /* 0x000030060a217981 */ /* 0x000f62000c1e9900 */
[----:B------:R-:W-:-:S03]  /*0f90*/  FADD R37, R24, -R27 ;  /* 0x8000001b18257221 */ /* 0x000fc60000000000 */
[----:B------:R-:W5:Y:S04]  /*0fa0*/  LDG.E.CONSTANT R31, desc[UR6][R10.64+0x34] ;  /* 0x000034060a1f7981 */ /* 0x000f68000c1e9900 */
[----:B------:R-:W5:Y:S01]  /*0fb0*/  LDG.E.CONSTANT R27, desc[UR6][R8.64+0x38] ;  /* 0x00003806081b7981 */ /* 0x000f62000c1e9900 */
[----:B------:R-:W-:Y:S01]  /*0fc0*/  FFMA R37, R37, R37, R28 ;  /* 0x0000002525257223 */ /* 0x000fe2000000001c */
[----:B------:R-:W-:-:S04]  /*0fd0*/  FADD R12, R12, -R15 ;  /* 0x8000000f0c0c7221 */ /* 0x000fc80000000000 */
[----:B------:R-:W-:Y:S01]  /*0fe0*/  FFMA R37, R12, R12, R37 ;  /* 0x0000000c0c257223 */ /* 0x000fe20000000025 */
[----:B------:R-:W-:-:S04]  /*0ff0*/  FADD R14, R14, -R17 ;  /* 0x800000110e0e7221 */ /* 0x000fc80000000000 */
[----:B------:R-:W-:Y:S01]  /*1000*/  FFMA R37, R14, R14, R37 ;  /* 0x0000000e0e257223 */ /* 0x000fe20000000025 */
[----:B------:R-:W-:-:S04]  /*1010*/  FADD R16, R16, -R19 ;  /* 0x8000001310107221 */ /* 0x000fc80000000000 */
[----:B------:R-:W-:Y:S01]  /*1020*/  FFMA R37, R16, R16, R37 ;  /* 0x0000001010257223 */ /* 0x000fe20000000025 */
[----:B------:R-:W-:Y:S01]  /*1030*/  FADD R34, R34, -R35 ;  /* 0x8000002322227221 */ /* 0x000fe20000000000 */
[----:B0-----:R-:W-:Y:S01]  /*1040*/  MOV R12, UR8 ;  /* 0x00000008000c7c02 */ /* 0x001fe20008000f00 */
        /* <DEDUP_REMOVED lines=8> */
[----:B------:R-:W-:Y:S01]  /*10d0*/  FADD R32, R33, -R32 ;  /* 0x8000002021207221 */ /* 0x000fe20000000000 */
[----:B------:R-:W-:-:S03]  /*10e0*/  FADD R31, R31, -R36 ;  /* 0x800000241f1f7221 */ /* 0x000fc60000000000 */
[----:B------:R-:W-:Y:S01]  /*10f0*/  FFMA R32, R32, R32, R37 ;  /* 0x0000002020207223 */ /* 0x000fe20000000025 */
[----:B------:R-:W-:-:S03]  /*1100*/  FADD R27, R30, -R27 ;  /* 0x8000001b1e1b7221 */ /* 0x000fc60000000000 */
[----:B------:R-:W-:-:S04]  /*1110*/  FFMA R32, R31, R31, R32 ;  /* 0x0000001f1f207223 */ /* 0x000fc80000000020 */
[----:B------:R-:W-:-:S04]  /*1120*/  FFMA R27, R27, R27, R32 ;  /* 0x0000001b1b1b7223 */ /* 0x000fc80000000020 */
[----:B------:R-:W-:-:S04]  /*1130*/  FFMA R27, R34, R34, R27 ;  /* 0x00000022221b7223 */ /* 0x000fc8000000001b */
[----:B------:R-:W-:-:S05]  /*1140*/  FADD R0, R27, R0 ;  /* 0x000000001b007221 */ /* 0x000fca0000000000 */
[----:B------:R-:W-:-:S13]  /*1150*/  FSETP.GT.AND P0, PT, R0, 3.40282346638528859812e+38, PT ;  /* 0x7f7fffff0000780b */ /* 0x000fda0003f04000 */
[----:B------:R-:W-:Y:S05]  /*1160*/  @P0 BRA `(.L_x_2) ;  /* 0x0000000400a80947 */ /* 0x000fea0003800000 */
[----:B------:R-:W-:-:S04]  /*1170*/  IADD3 R13, PT, PT, R13, 0x10, RZ ;  /* 0x000000100d0d7810 */ /* 0x000fc80007ffe0ff */
[----:B------:R-:W-:-:S13]  /*1180*/  ISETP.GE.AND P0, PT, R13, UR4, PT ;  /* 0x000000040d007c0c */ /* 0x000fda000bf06270 */
[----:B------:R-:W-:Y:S05]  /*1190*/  @!P0 BRA `(.L_x_6) ;  /* 0xfffffff800dc8947 */ /* 0x000fea000383ffff */
.L_x_5:
[----:B------:R-:W0:Y:S02]  /*11a0*/  LDCU UR4, c[0x0][0x3a4] ;  /* 0x00007480ff0477ac */ /* 0x000e240008000800 */
[----:B0-----:R-:W-:-:S06]  /*11b0*/  UIADD3 UR4, UPT, UPT, UR4, -0x7, URZ ;  /* 0xfffffff904047890 */ /* 0x001fcc000fffe0ff */
[----:B------:R-:W-:-:S13]  /*11c0*/  ISETP.GE.AND P0, PT, R13, UR4, PT ;  /* 0x000000040d007c0c */ /* 0x000fda000bf06270 */
[----:B------:R-:W-:Y:S05]  /*11d0*/  @P0 BRA `(.L_x_7) ;  /* 0x0000000000ac0947 */ /* 0x000fea0003800000 */
[----:B------:R-:W0:Y:S01]  /*11e0*/  LDCU UR8, c[0x0][0x3a8] ;  /* 0x00007500ff0877ac */ /* 0x000e220008000800 */
[----:B------:R-:W-:Y:S01]  /*11f0*/  NOP ;  /* 0x0000000000007918 */ /* 0x000fe20000000000 */
.L_x_8:
        /* <DEDUP_REMOVED lines=31> */
[----:B------:R-:W-:Y:S01]  /*13f0*/  FFMA R19, R12, R12, R19 ;  /* 0x0000000c0c137223 */ /* 0x000fe20000000013 */
[----:B0-----:R-:W-:Y:S01]  /*1400*/  MOV R12, UR8 ;  /* 0x00000008000c7c02 */ /* 0x001fe20008000f00 */
[----:B------:R-:W-:-:S04]  /*1410*/  FADD R14, R14, -R29 ;  /* 0x8000001d0e0e7221 */ /* 0x000fc80000000000 */
[----:B------:R-:W-:-:S04]  /*1420*/  FFMA R19, R14, R14, R19 ;  /* 0x0000000e0e137223 */ /* 0x000fc80000000013 */
[----:B------:R-:W-:-:S05]  /*1430*/  FADD R0, R19, R0 ;  /* 0x0000000013007221 */ /* 0x000fca0000000000 */
[----:B------:R-:W-:-:S13]  /*1440*/  FSETP.GT.AND P0, PT, R0, 3.40282346638528859812e+38, PT ;  /* 0x7f7fffff0000780b */ /* 0x000fda0003f04000 */
[----:B------:R-:W-:Y:S05]  /*1450*/  @P0 BRA `(.L_x_2) ;  /* 0x0000000000ec0947 */ /* 0x000fea0003800000 */
[----:B------:R-:W-:-:S04]  /*1460*/  IADD3 R13, PT, PT, R13, 0x8, RZ ;  /* 0x000000080d0d7810 */ /* 0x000fc80007ffe0ff */
[----:B------:R-:W-:-:S13]  /*1470*/  ISETP.GE.AND P0, PT, R13, UR4, PT ;  /* 0x000000040d007c0c */ /* 0x000fda000bf06270 */
[----:B------:R-:W-:Y:S05]  /*1480*/  @!P0 BRA `(.L_x_8) ;  /* 0xfffffffc005c8947 */ /* 0x000fea000383ffff */
.L_x_7:
[----:B------:R-:W0:Y:S02]  /*1490*/  LDCU UR4, c[0x0][0x3a4] ;  /* 0x00007480ff0477ac */ /* 0x000e240008000800 */
[----:B0-----:R-:W-:-:S06]  /*14a0*/  UIADD3 UR4, UPT, UPT, UR4, -0x3, URZ ;  /* 0xfffffffd04047890 */ /* 0x001fcc000fffe0ff */
[----:B------:R-:W-:-:S13]  /*14b0*/  ISETP.GE.AND P0, PT, R13, UR4, PT ;  /* 0x000000040d007c0c */ /* 0x000fda000bf06270 */
[----:B------:R-:W-:Y:S05]  /*14c0*/  @P0 BRA `(.L_x_9) ;  /* 0x0000000000740947 */ /* 0x000fea0003800000 */
[----:B------:R-:W0:Y:S01]  /*14d0*/  LDCU UR8, c[0x0][0x3a8] ;  /* 0x00007500ff0877ac */ /* 0x000e220008000800 */
[----:B------:R-:W-:Y:S01]  /*14e0*/  NOP ;  /* 0x0000000000007918 */ /* 0x000fe20000000000 */
.L_x_10:
[----:B------:R-:W-:-:S04]  /*14f0*/  IMAD.WIDE R14, R13, 0x4, R2 ;  /* 0x000000040d0e7825 */ /* 0x000fc800078e0202 */
[C---:B------:R-:W-:Y:S01]  /*1500*/  IMAD.WIDE R16, R13.reuse, 0x4, R6 ;  /* 0x000000040d107825 */ /* 0x040fe200078e0206 */
[----:B------:R-:W2:Y:S03]  /*1510*/  LDG.E.CONSTANT R12, desc[UR6][R14.64+0x4] ;  /* 0x000004060e0c7981 */ /* 0x000ea6000c1e9900 */
[C---:B------:R-:W-:Y:S01]  /*1520*/  IMAD.WIDE.U32 R8, R13.reuse, 0x4, R2 ;  /* 0x000000040d087825 */ /* 0x040fe200078e0002 */
[----:B------:R-:W2:Y:S03]  /*1530*/  LDG.E.CONSTANT R19, desc[UR6][R16.64+0x4] ;  /* 0x0000040610137981 */ /* 0x000ea6000c1e9900 */
[----:B------:R-:W-:Y:S01]  /*1540*/  IMAD.WIDE.U32 R10, R13, 0x4, R6 ;  /* 0x000000040d0a7825 */ /* 0x000fe200078e0006 */
[----:B------:R-:W3:Y:S04]  /*1550*/  LDG.E.CONSTANT R18, desc[UR6][R14.64+0x8] ;  /* 0x000008060e127981 */ /* 0x000ee8000c1e9900 */
[----:B------:R-:W4:Y:S04]  /*1560*/  LDG.E.CONSTANT R8, desc[UR6][R8.64] ;  /* 0x0000000608087981 */ /* 0x000f28000c1e9900 */
[----:B------:R-:W4:Y:S04]  /*1570*/  LDG.E.CONSTANT R11, desc[UR6][R10.64] ;  /* 0x000000060a0b7981 */ /* 0x000f28000c1e9900 */
[----:B------:R-:W3:Y:S04]  /*1580*/  LDG.E.CONSTANT R21, desc[UR6][R16.64+0x8] ;  /* 0x0000080610157981 */ /* 0x000ee8000c1e9900 */
[----:B------:R-:W5:Y:S04]  /*1590*/  LDG.E.CONSTANT R20, desc[UR6][R14.64+0xc] ;  /* 0x00000c060e147981 */ /* 0x000f68000c1e9900 */
[----:B------:R-:W5:Y:S01]  /*15a0*/  LDG.E.CONSTANT R23, desc[UR6][R16.64+0xc] ;  /* 0x00000c0610177981 */ /* 0x000f62000c1e9900 */
[----:B--2---:R-:W-:-:S04]  /*15b0*/  FADD R19, R12, -R19 ;  /* 0x800000130c137221 */ /* 0x004fc80000000000 */
[----:B------:R-:W-:Y:S01]  /*15c0*/  FMUL R19, R19, R19 ;  /* 0x0000001313137220 */ /* 0x000fe20000400000 */
[----:B----4-:R-:W-:-:S04]  /*15d0*/  FADD R12, R8, -R11 ;  /* 0x8000000b080c7221 */ /* 0x010fc80000000000 */
[----:B------:R-:W-:Y:S01]  /*15e0*/  FFMA R19, R12, R12, R19 ;  /* 0x0000000c0c137223 */ /* 0x000fe20000000013 */
[----:B---3--:R-:W-:-:S04]  /*15f0*/  FADD R18, R18, -R21 ;  /* 0x8000001512127221 */ /* 0x008fc80000000000 */
[----:B------:R-:W-:Y:S01]  /*1600*/  FFMA R19, R18, R18, R19 ;  /* 0x0000001212137223 */ /* 0x000fe20000000013 */
[----:B-----5:R-:W-:-:S04]  /*1610*/  FADD R20, R20, -R23 ;  /* 0x8000001714147221 */ /* 0x020fc80000000000 */
[----:B------:R-:W-:-:S04]  /*1620*/  FFMA R19, R20, R20, R19 ;  /* 0x0000001414137223 */ /* 0x000fc80000000013 */
[----:B------:R-:W-:-:S05]  /*1630*/  FADD R0, R19, R0 ;  /* 0x0000000013007221 */ /* 0x000fca0000000000 */
[----:B------:R-:W-:Y:S02]  /*1640*/  FSETP.GT.AND P0, PT, R0, 3.40282346638528859812e+38, PT ;  /* 0x7f7fffff0000780b */ /* 0x000fe40003f04000 */
[----:B0-----:R-:W-:-:S11]  /*1650*/  MOV R12, UR8 ;  /* 0x00000008000c7c02 */ /* 0x001fd60008000f00 */
[----:B------:R-:W-:Y:S05]  /*1660*/  @P0 BRA `(.L_x_2) ;  /* 0x0000000000680947 */ /* 0x000fea0003800000 */
[----:B------:R-:W-:-:S04]  /*1670*/  IADD3 R13, PT, PT, R13, 0x4, RZ ;  /* 0x000000040d0d7810 */ /* 0x000fc80007ffe0ff */
[----:B------:R-:W-:-:S13]  /*1680*/  ISETP.GE.AND P0, PT, R13, UR4, PT ;  /* 0x000000040d007c0c */ /* 0x000fda000bf06270 */
[----:B------:R-:W-:Y:S05]  /*1690*/  @!P0 BRA `(.L_x_10) ;  /* 0xfffffffc00948947 */ /* 0x000fea000383ffff */
.L_x_9:
[----:B------:R-:W0:Y:S01]  /*16a0*/  LDCU UR4, c[0x0][0x3a4] ;  /* 0x00007480ff0477ac */ /* 0x000e220008000800 */
[----:B------:R-:W1:Y:S01]  /*16b0*/  LDCU UR8, c[0x0][0x3a8] ;  /* 0x00007500ff0877ac */ /* 0x000e620008000800 */
[----:B0-----:R-:W-:Y:S02]  /*16c0*/  ISETP.GE.AND P0, PT, R13, UR4, PT ;  /* 0x000000040d007c0c */ /* 0x001fe4000bf06270 */
[----:B-1----:R-:W-:-:S11]  /*16d0*/  MOV R12, UR8 ;  /* 0x00000008000c7c02 */ /* 0x002fd60008000f00 */
[----:B------:R-:W-:Y:S05]  /*16e0*/  @P0 BRA `(.L_x_2) ;  /* 0x0000000000480947 */ /* 0x000fea0003800000 */
.L_x_11:
[----:B------:R-:W-:-:S04]  /*16f0*/  IMAD.WIDE R8, R13, 0x4, R2 ;  /* 0x000000040d087825 */ /* 0x000fc800078e0202 */
[C---:B------:R-:W-:Y:S02]  /*1700*/  IMAD.WIDE R10, R13.reuse, 0x4, R6 ;  /* 0x000000040d0a7825 */ /* 0x040fe400078e0206 */
[----:B------:R-:W2:Y:S04]  /*1710*/  LDG.E.CONSTANT R8, desc[UR6][R8.64] ;  /* 0x0000000608087981 */ /* 0x000ea8000c1e9900 */
[----:B------:R-:W2:Y:S01]  /*1720*/  LDG.E.CONSTANT R11, desc[UR6][R10.64] ;  /* 0x000000060a0b7981 */ /* 0x000ea2000c1e9900 */
[----:B------:R-:W-:Y:S02]  /*1730*/  IADD3 R13, PT, PT, R13, 0x1, RZ ;  /* 0x000000010d0d7810 */ /* 0x000fe40007ffe0ff */
[----:B------:R-:W-:Y:S02]  /*1740*/  MOV R12, UR8 ;  /* 0x00000008000c7c02 */ /* 0x000fe40008000f00 */
[----:B------:R-:W-:Y:S01]  /*1750*/  ISETP.GE.AND P0, PT, R13, UR4, PT ;  /* 0x000000040d007c0c */ /* 0x000fe2000bf06270 */
[----:B--2---:R-:W-:-:S04]  /*1760*/  FADD R15, R8, -R11 ;  /* 0x8000000b080f7221 */ /* 0x004fc80000000000 */
[----:B------:R-:W-:-:S05]  /*1770*/  FFMA R0, R15, R15, R0 ;  /* 0x0000000f0f007223 */ /* 0x000fca0000000000 */
[----:B------:R-:W-:-:S13]  /*1780*/  FSETP.LEU.AND P1, PT, R0, 3.40282346638528859812e+38, PT ;  /* 0x7f7fffff0000780b */ /* 0x000fda0003f2b000 */
[----:B------:R-:W-:Y:S05]  /*1790*/  @!P0 BRA P1, `(.L_x_11) ;  /* 0xfffffffc00d48947 */ /* 0x000fea000083ffff */
[----:B------:R-:W-:Y:S05]  /*17a0*/  BRA `(.L_x_2) ;  /* 0x0000000000187947 */ /* 0x000fea0003800000 */
.L_x_0:
[----:B------:R-:W-:Y:S01]  /*17b0*/  UISETP.NE.AND UP0, UPT, UR8, URZ, UPT ;  /* 0x000000ff0800728c */ /* 0x000fe2000bf05270 */
[----:B------:R-:W-:Y:S01]  /*17c0*/  HFMA2 R12, -RZ, RZ, 0, 0 ;  /* 0x00000000ff0c7431 */ /* 0x000fe200000001ff */
[----:B------:R-:W-:-:S07]  /*17d0*/  MOV R0, 0x7f7fffff ;  /* 0x7f7fffff00007802 */ /* 0x000fce0000000f00 */
[----:B------:R-:W-:Y:S05]  /*17e0*/  BRA.U UP0, `(.L_x_2) ;  /* 0x0000000100087547 */ /* 0x000fea000b800000 */
[----:B------:R0:W5:Y:S04]  /*17f0*/  LDG.E R12, desc[UR6][R6.64] ;  /* 0x00000006060c7981 */ /* 0x000168000c1e1900 */
[----:B------:R0:W5:Y:S02]  /*1800*/  LDG.E R0, desc[UR6][R4.64] ;  /* 0x0000000604007981 */ /* 0x000164000c1e1900 */
.L_x_2:
[----:B0-----:R-:W0:Y:S01]  /*1810*/  S2R R6, SR_TID.X ;  /* 0x0000000000067919 */ /* 0x001e220000002100 */
[----:B------:R-:W1:Y:S01]  /*1820*/  LDCU UR4, c[0x0][0x3b0] ;  /* 0x00007600ff0477ac */ /* 0x000e620008000800 */
[----:B------:R-:W-:Y:S01]  /*1830*/  BSSY.RECONVERGENT B0, `(.L_x_12) ;  /* 0x0000162000007945 */ /* 0x000fe20003800200 */
[----:B------:R-:W2:Y:S01]  /*1840*/  LDCU UR8, c[0x0][0x3ac] ;  /* 0x00007580ff0877ac */ /* 0x000ea20008000800 */
[----:B-1----:R-:W-:Y:S02]  /*1850*/  ISETP.NE.AND P0, PT, RZ, UR4, PT ;  /* 0x00000004ff007c0c */ /* 0x002fe4000bf05270 */
[----:B0-----:R-:W-:-:S11]  /*1860*/  IADD3 R13, PT, PT, R6, 0x1, RZ ;  /* 0x00000001060d7810 */ /* 0x001fd60007ffe0ff */
[----:B------:R-:W-:-:S04]  /*1870*/  @!P0 IADD3 R13, PT, PT, R6, RZ, RZ ;  /* 0x000000ff060d8210 */ /* 0x000fc80007ffe0ff */
[----:B--2---:R-:W-:-:S13]  /*1880*/  ISETP.GE.AND P0, PT, R13, UR8, PT ;  /* 0x000000080d007c0c */ /* 0x004fda000bf06270 */
[----:B------:R-:W-:Y:S05]  /*1890*/  @P0 BRA `(.L_x_13) ;  /* 0x00000014006c0947 */ /* 0x000fea0003800000 */
.L_x_26:
[----:B------:R-:W0:Y:S01]  /*18a0*/  LDCU.64 UR8, c[0x0][0x3a8] ;  /* 0x00007500ff0877ac */ /* 0x000e220008000a00 */
[----:B------:R-:W1:Y:S01]  /*18b0*/  LDC R14, c[0x0][0x3a4] ;  /* 0x0000e900ff0e7b82 */ /* 0x000e620000000800 */
[----:B------:R-:W-:Y:S01]  /*18c0*/  BSSY.RECONVERGENT B1, `(.L_x_14) ;  /* 0x0000154000017945 */ /* 0x000fe20003800200 */
[----:B------:R-:W-:Y:S01]  /*18d0*/  HFMA2 R17, -RZ, RZ, 0, 0 ;  /* 0x00000000ff117431 */ /* 0x000fe200000001ff */
[----:B------:R-:W2:Y:S01]  /*18e0*/  LDCU.64 UR10, c[0x0][0x388] ;  /* 0x00007100ff0a77ac */ /* 0x000ea20008000a00 */
[----:B------:R-:W-:Y:S02]  /*18f0*/  MOV R19, RZ ;  /* 0x000000ff00137202 */ /* 0x000fe40000000f00 */
[C---:B0-----:R-:W-:Y:S02]  /*1900*/  IADD3 R15, PT, PT, R13.reuse, UR8, RZ ;  /* 0x000000080d0f7c10 */ /* 0x041fe4000fffe0ff */
[----:B------:R-:W-:Y:S02]  /*1910*/  IADD3 R13, PT, PT, R13, 0x20, RZ ;  /* 0x000000200d0d7810 */ /* 0x000fe40007ffe0ff */
[----:B------:R-:W-:-:S02]  /*1920*/  SHF.R.S32.HI R6, RZ, 0x1f, R15 ;  /* 0x0000001fff067819 */ /* 0x000fc4000001140f */
[----:B------:R-:W-:Y:S01]  /*1930*/  ISETP.GE.AND P0, PT, R13, UR9, PT ;  /* 0x000000090d007c0c */ /* 0x000fe2000bf06270 */
[----:B-1----:R-:W-:Y:S01]  /*1940*/  IMAD.WIDE.U32 R8, R15, R14, RZ ;  /* 0x0000000e0f087225 */ /* 0x002fe200078e00ff */
[----:B------:R-:W-:-:S03]  /*1950*/  ISETP.GE.AND P2, PT, R14, 0x4, PT ;  /* 0x000000040e00780c */ /* 0x000fc60003f46270 */
[----:B------:R-:W-:-:S04]  /*1960*/  IMAD R6, R6, R14, RZ ;  /* 0x0000000e06067224 */ /* 0x000fc800078e02ff */
[----:B------:R-:W-:Y:S01]  /*1970*/  IMAD R7, R15, UR5, R6 ;  /* 0x000000050f077c24 */ /* 0x000fe2000f8e0206 */
[----:B--2---:R-:W-:-:S04]  /*1980*/  LEA R6, P1, R8, UR10, 0x2 ;  /* 0x0000000a08067c11 */ /* 0x004fc8000f8210ff */
[----:B------:R-:W-:-:S04]  /*1990*/  IADD3 R7, PT, PT, R9, R7, RZ ;  /* 0x0000000709077210 */ /* 0x000fc80007ffe0ff */
[----:B------:R-:W-:Y:S01]  /*19a0*/  LEA.HI.X R7, R8, UR11, R7, 0x2, P1 ;  /* 0x0000000b08077c11 */ /* 0x000fe200088f1407 */
[----:B------:R-:W-:Y:S06]  /*19b0*/  @!P2 BRA `(.L_x_15) ;  /* 0x00000000004ca947 */ /* 0x000fec0003800000 */
[----:B------:R-:W2:Y:S04]  /*19c0*/  LDG.E.CONSTANT R16, desc[UR6][R2.64+0x4] ;  /* 0x0000040602107981 */ /* 0x000ea8000c1e9900 */
[----:B------:R-:W2:Y:S04]  /*19d0*/  LDG.E.CONSTANT R9, desc[UR6][R6.64+0x4] ;  /* 0x0000040606097981 */ /* 0x000ea8000c1e9900 */
[----:B------:R-:W3:Y:S04]  /*19e0*/  LDG.E.CONSTANT R17, desc[UR6][R2.64] ;  /* 0x0000000602117981 */ /* 0x000ee8000c1e9900 */
[----:B------:R-:W3:Y:S04]  /*19f0*/  LDG.E.CONSTANT R8, desc[UR6][R6.64] ;  /* 0x0000000606087981 */ /* 0x000ee8000c1e9900 */
[----:B------:R-:W4:Y:S04]  /*1a00*/  LDG.E.CONSTANT R19, desc[UR6][R2.64+0x8] ;  /* 0x0000080602137981 */ /* 0x000f28000c1e9900 */
[----:B------:R-:W4:Y:S04]  /*1a10*/  LDG.E.CONSTANT R10, desc[UR6][R6.64+0x8] ;  /* 0x00000806060a7981 */ /* 0x000f28000c1e9900 */
[----:B------:R-:W4:Y:S04]  /*1a20*/  LDG.E.CONSTANT R18, desc[UR6][R2.64+0xc] ;  /* 0x00000c0602127981 */ /* 0x000f28000c1e9900 */
[----:B------:R-:W4:Y:S01]  /*1a30*/  LDG.E.CONSTANT R11, desc[UR6][R6.64+0xc] ;  /* 0x00000c06060b7981 */ /* 0x000f22000c1e9900 */
[----:B--2---:R-:W-:-:S04]  /*1a40*/  FADD R9, R16, -R9 ;  /* 0x8000000910097221 */ /* 0x004fc80000000000 */
[----:B------:R-:W-:Y:S01]  /*1a50*/  FMUL R9, R9, R9 ;  /* 0x0000000909097220 */ /* 0x000fe20000400000 */
[----:B---3--:R-:W-:-:S04]  /*1a60*/  FADD R8, R17, -R8 ;  /* 0x8000000811087221 */ /* 0x008fc80000000000 */
[----:B------:R-:W-:Y:S01]  /*1a70*/  FFMA R9, R8, R8, R9 ;  /* 0x0000000808097223 */ /* 0x000fe20000000009 */
[----:B----4-:R-:W-:-:S04]  /*1a80*/  FADD R10, R19, -R10 ;  /* 0x8000000a130a7221 */ /* 0x010fc80000000000 */
[----:B------:R-:W-:Y:S01]  /*1a90*/  FFMA R10, R10, R10, R9 ;  /* 0x0000000a0a0a7223 */ /* 0x000fe20000000009 */
[----:B------:R-:W-:-:S04]  /*1aa0*/  FADD R11, R18, -R11 ;  /* 0x8000000b120b7221 */ /* 0x000fc80000000000 */
[----:B------:R-:W-:-:S05]  /*1ab0*/  FFMA R19, R11, R11, R10 ;  /* 0x0000000b0b137223 */ /* 0x000fca000000000a */
[----:B-----5:R-:W-:-:S13]  /*1ac0*/  FSETP.GT.AND P1, PT, R19, R0, PT ;  /* 0x000000001300720b */ /* 0x020fda0003f24000 */
[----:B------:R-:W-:Y:S05]  /*1ad0*/  @P1 BRA `(.L_x_16) ;  /* 0x0000001000c81947 */ /* 0x000fea0003800000 */
[----:B------:R-:W-:-:S07]  /*1ae0*/  HFMA2 R17, -RZ, RZ, 0, 2.384185791015625e-07 ;  /* 0x00000004ff117431 */ /* 0x000fce00000001ff */
.L_x_15:
[----:B------:R-:W-:-:S04]  /*1af0*/  IADD3 R14, PT, PT, R14, -0x1f, RZ ;  /* 0xffffffe10e0e7810 */ /* 0x000fc80007ffe0ff */
[----:B------:R-:W-:-:S13]  /*1b00*/  ISETP.GE.AND P1, PT, R17, R14, PT ;  /* 0x0000000e1100720c */ /* 0x000fda0003f26270 */
[----:B------:R-:W-:Y:S05]  /*1b10*/  @P1 BRA `(.L_x_17) ;  /* 0x00000008002c1947 */ /* 0x000fea0003800000 */
.L_x_18:
        /* <DEDUP_REMOVED lines=17> */
[----:B------:R-:W4:Y:S01]  /*1c30*/  LDG.E.CONSTANT R27, desc[UR6][R8.64+0x1c] ;  /* 0x00001c06081b7981 */ /* 0x000f22000c1e9900 */
[----:B--2---:R-:W-:Y:S01]  /*1c40*/  FADD R28, R28, -R33 ;  /* 0x800000211c1c7221 */ /* 0x004fe20000000000 */
[----:B---3--:R-:W-:-:S03]  /*1c50*/  FADD R16, R16, -R21 ;  /* 0x8000001510107221 */ /* 0x008fc60000000000 */
[----:B------:R-:W-:-:S04]  /*1c60*/  FMUL R21, R28, R28 ;  /* 0x0000001c1c157220 */ /* 0x000fc80000400000 */
[----:B------:R-:W-:Y:S02]  /*1c70*/  FFMA R33, R16, R16, R21 ;  /* 0x0000001010217223 */ /* 0x000fe40000000015 */
[----:B------:R-:W2:Y:S01]  /*1c80*/  LDG.E.CONSTANT R21, desc[UR6][R10.64+0x20] ;  /* 0x000020060a157981 */ /* 0x000ea2000c1e9900 */
[----:B----4-:R-:W-:-:S03]  /*1c90*/  FADD R30, R30, -R35 ;  /* 0x800000231e1e7221 */ /* 0x010fc60000000000 */
[----:B------:R-:W2:Y:S01]  /*1ca0*/  LDG.E.CONSTANT R16, desc[UR6][R8.64+0x20] ;  /* 0x0000200608107981 */ /* 0x000ea2000c1e9900 */
[----:B------:R-:W-:-:S03]  /*1cb0*/  FFMA R33, R30, R30, R33 ;  /* 0x0000001e1e217223 */ /* 0x000fc60000000021 */
[----:B------:R-:W3:Y:S01]  /*1cc0*/  LDG.E.CONSTANT R35, desc[UR6][R10.64+0x38] ;  /* 0x000038060a237981 */ /* 0x000ee2000c1e9900 */
[----:B------:R-:W-:-:S03]  /*1cd0*/  FADD R28, R23, -R18 ;  /* 0x80000012171c7221 */ /* 0x000fc60000000000 */
[----:B------:R-:W4:Y:S01]  /*1ce0*/  LDG.E.CONSTANT R23, desc[UR6][R10.64+0x24] ;  /* 0x000024060a177981 */ /* 0x000f22000c1e9900 */
[----:B------:R-:W-:-:S03]  /*1cf0*/  FFMA R33, R28, R28, R33 ;  /* 0x0000001c1c217223 */ /* 0x000fc60000000021 */
[----:B------:R-:W4:Y:S01]  /*1d00*/  LDG.E.CONSTANT R18, desc[UR6][R8.64+0x24] ;  /* 0x0000240608127981 */ /* 0x000f22000c1e9900 */
[----:B------:R-:W-:-:S03]  /*1d10*/  FADD R28, R20, -R25 ;  /* 0x80000019141c7221 */ /* 0x000fc60000000000 */
[----:B------:R-:W3:Y:S01]  /*1d20*/  LDG.E.CONSTANT R25, desc[UR6][R10.64+0x28] ;  /* 0x000028060a197981 */ /* 0x000ee2000c1e9900 */
[----:B------:R-:W-:-:S03]  /*1d30*/  FFMA R33, R28, R28, R33 ;  /* 0x0000001c1c217223 */ /* 0x000fc60000000021 */
[----:B------:R-:W3:Y:S01]  /*1d40*/  LDG.E.CONSTANT R20, desc[UR6][R8.64+0x28] ;  /* 0x0000280608147981 */ /* 0x000ee2000c1e9900 */
        /* <DEDUP_REMOVED lines=11> */
[----:B------:R-:W3:Y:S04]  /*1e00*/  LDG.E.CONSTANT R22, desc[UR6][R8.64+0x34] ;  /* 0x0000340608167981 */ /* 0x000ee8000c1e9900 */
[----:B------:R-:W3:Y:S04]  /*1e10*/  LDG.E.CONSTANT R28, desc[UR6][R8.64+0x38] ;  /* 0x00003806081c7981 */ /* 0x000ee8000c1e9900 */
[----:B------:R-:W3:Y:S04]  /*1e20*/  LDG.E.CONSTANT R33, desc[UR6][R10.64+0x3c] ;  /* 0x00003c060a217981 */ /* 0x000ee8000c1e9900 */
[----:B------:R-:W3:Y:S01]  /*1e30*/  LDG.E.CONSTANT R30, desc[UR6][R8.64+0x3c] ;  /* 0x00003c06081e7981 */ /* 0x000ee2000c1e9900 */
[----:B--2---:R-:W-:-:S04]  /*1e40*/  FADD R16, R21, -R16 ;  /* 0x8000001015107221 */ /* 0x004fc80000000000 */
[----:B------:R-:W-:Y:S01]  /*1e50*/  FFMA R37, R16, R16, R37 ;  /* 0x0000001010257223 */ /* 0x000fe20000000025 */
[----:B----4-:R-:W-:-:S04]  /*1e60*/  FADD R18, R23, -R18 ;  /* 0x8000001217127221 */ /* 0x010fc80000000000 */
[----:B------:R-:W-:Y:S01]  /*1e70*/  FFMA R37, R18, R18, R37 ;  /* 0x0000001212257223 */ /* 0x000fe20000000025 */
[----:B---3--:R-:W-:-:S04]  /*1e80*/  FADD R20, R25, -R20 ;  /* 0x8000001419147221 */ /* 0x008fc80000000000 */
[----:B------:R-:W-:Y:S01]  /*1e90*/  FFMA R37, R20, R20, R37 ;  /* 0x0000001414257223 */ /* 0x000fe20000000025 */
[----:B------:R-:W-:-:S04]  /*1ea0*/  FADD R26, R26, -R31 ;  /* 0x8000001f1a1a7221 */ /* 0x000fc80000000000 */
        /* <DEDUP_REMOVED lines=10> */
[----:B-----5:R-:W-:-:S13]  /*1f50*/  FSETP.GT.AND P1, PT, R19, R0, PT ;  /* 0x000000001300720b */ /* 0x020fda0003f24000 */
        /* <DEDUP_REMOVED lines=23> */
[----:B------:R-:W2:Y:S01]  /*20d0*/  LDG.E.CONSTANT R27, desc[UR6][R10.64+0x68] ;  /* 0x000068060a1b7981 */ /* 0x000ea2000c1e9900 */
[----:B----4-:R-:W-:-:S03]  /*20e0*/  FADD R30, R30, -R29 ;  /* 0x8000001d1e1e7221 */ /* 0x010fc60000000000 */
[----:B------:R-:W3:Y:S01]  /*20f0*/  LDG.E.CONSTANT R29, desc[UR6][R8.64+0x6c] ;  /* 0x00006c06081d7981 */ /* 0x000ee2000c1e9900 */
[----:B-----5:R-:W-:-:S03]  /*2100*/  FADD R16, R16, -R31 ;  /* 0x8000001f10107221 */ /* 0x020fc60000000000 */
[----:B------:R-:W4:Y:S01]  /*2110*/  LDG.E.CONSTANT R31, desc[UR6][R8.64+0x70] ;  /* 0x00007006081f7981 */ /* 0x000f22000c1e9900 */
[----:B------:R-:W-:-:S03]  /*2120*/  FADD R23, R23, -R26 ;  /* 0x8000001a17177221 */ /* 0x000fc60000000000 */
[----:B------:R-:W5:Y:S01]  /*2130*/  LDG.E.CONSTANT R26, desc[UR6][R8.64+0x64] ;  /* 0x00006406081a7981 */ /* 0x000f62000c1e9900 */
[----:B------:R-:W-:-:S03]  /*2140*/  FADD R24, R24, -R25 ;  /* 0x8000001918187221 */ /* 0x000fc60000000000 */
[----:B------:R-:W5:Y:S01]  /*2150*/  LDG.E.CONSTANT R25, desc[UR6][R10.64+0x64] ;  /* 0x000064060a197981 */ /* 0x000f62000c1e9900 */
[----:B------:R-:W-:-:S03]  /*2160*/  FADD R33, R33, -R34 ;  /* 0x8000002221217221 */ /* 0x000fc60000000000 */
[----:B------:R-:W4:Y:S01]  /*2170*/  LDG.E.CONSTANT R34, desc[UR6][R10.64+0x70] ;  /* 0x000070060a227981 */ /* 0x000f22000c1e9900 */
[----:B------:R-:W-:-:S03]  /*2180*/  FADD R18, R18, -R35 ;  /* 0x8000002312127221 */ /* 0x000fc60000000000 */
[----:B------:R-:W4:Y:S01]  /*2190*/  LDG.E.CONSTANT R35, desc[UR6][R10.64+0x7c] ;  /* 0x00007c060a237981 */ /* 0x000f22000c1e9900 */
[----:B--2---:R-:W-:-:S03]  /*21a0*/  FADD R28, R27, -R28 ;  /* 0x8000001c1b1c7221 */ /* 0x004fc60000000000 */
[----:B------:R-:W2:Y:S01]  /*21b0*/  LDG.E.CONSTANT R27, desc[UR6][R10.64+0x74] ;  /* 0x000074060a1b7981 */ /* 0x000ea2000c1e9900 */
[----:B---3--:R-:W-:-:S03]  /*21c0*/  FADD R29, R32, -R29 ;  /* 0x8000001d201d7221 */ /* 0x008fc60000000000 */
[----:B------:R-:W2:Y:S01]  /*21d0*/  LDG.E.CONSTANT R32, desc[UR6][R8.64+0x74] ;  /* 0x0000740608207981 */ /* 0x000ea2000c1e9900 */
[----:B-----5:R-:W-:-:S03]  /*21e0*/  FADD R25, R25, -R26 ;  /* 0x8000001a19197221 */ /* 0x020fc60000000000 */
[----:B------:R-:W3:Y:S01]  /*21f0*/  LDG.E.CONSTANT R26, desc[UR6][R10.64+0x78] ;  /* 0x000078060a1a7981 */ /* 0x000ee2000c1e9900 */
[----:B----4-:R-:W-:-:S03]  /*2200*/  FADD R36, R34, -R31 ;  /* 0x8000001f22247221 */ /* 0x010fc60000000000 */
[----:B------:R-:W3:Y:S04]  /*2210*/  LDG.E.CONSTANT R31, desc[UR6][R8.64+0x78] ;  /* 0x00007806081f7981 */ /* 0x000ee8000c1e9900 */
[----:B------:R-:W4:Y:S01]  /*2220*/  LDG.E.CONSTANT R34, desc[UR6][R8.64+0x7c] ;  /* 0x00007c0608227981 */ /* 0x000f22000c1e9900 */
[----:B------:R-:W-:Y:S01]  /*2230*/  FADD R20, R20, -R37 ;  /* 0x8000002514147221 */ /* 0x000fe20000000000 */
[----:B------:R-:W-:-:S04]  /*2240*/  FMUL R37, R18, R18 ;  /* 0x0000001212257220 */ /* 0x000fc80000400000 */
[----:B------:R-:W-:-:S04]  /*2250*/  FFMA R37, R16, R16, R37 ;  /* 0x0000001010257223 */ /* 0x000fc80000000025 */
        /* <DEDUP_REMOVED lines=10> */
[----:B------:R-:W-:Y:S01]  /*2300*/  FFMA R36, R36, R36, R29 ;  /* 0x0000002424247223 */ /* 0x000fe2000000001d */
[----:B--2---:R-:W-:-:S04]  /*2310*/  FADD R27, R27, -R32 ;  /* 0x800000201b1b7221 */ /* 0x004fc80000000000 */
[----:B------:R-:W-:Y:S01]  /*2320*/  FFMA R27, R27, R27, R36 ;  /* 0x0000001b1b1b7223 */ /* 0x000fe20000000024 */
[----:B---3--:R-:W-:Y:S01]  /*2330*/  FADD R26, R26, -R31 ;  /* 0x8000001f1a1a7221 */ /* 0x008fe20000000000 */
[----:B----4-:R-:W-:-:S03]  /*2340*/  FADD R34, R35, -R34 ;  /* 0x8000002223227221 */ /* 0x010fc60000000000 */
[----:B------:R-:W-:-:S04]  /*2350*/  FFMA R27, R26, R26, R27 ;  /* 0x0000001a1a1b7223 */ /* 0x000fc8000000001b */
[----:B------:R-:W-:-:S04]  /*2360*/  FFMA R34, R34, R34, R27 ;  /* 0x0000002222227223 */ /* 0x000fc8000000001b */
[----:B------:R-:W-:-:S05]  /*2370*/  FADD R19, R19, R34 ;  /* 0x0000002213137221 */ /* 0x000fca0000000000 */
[----:B------:R-:W-:-:S13]  /*2380*/  FSETP.GT.AND P1, PT, R19, R0, PT ;  /* 0x000000001300720b */ /* 0x000fda0003f24000 */
[----:B------:R-:W-:Y:S05]  /*2390*/  @P1 BRA `(.L_x_16) ;  /* 0x0000000800981947 */ /* 0x000fea0003800000 */
[----:B------:R-:W-:-:S04]  /*23a0*/  IADD3 R17, PT, PT, R17, 0x20, RZ ;  /* 0x0000002011117810 */ /* 0x000fc80007ffe0ff */
[----:B------:R-:W-:-:S13]  /*23b0*/  ISETP.GE.AND P1, PT, R17, R14, PT ;  /* 0x0000000e1100720c */ /* 0x000fda0003f26270 */
[----:B------:R-:W-:Y:S05]  /*23c0*/  @!P1 BRA `(.L_x_18) ;  /* 0xfffffff400d49947 */ /* 0x000fea000383ffff */
.L_x_17:
[----:B------:R-:W0:Y:S02]  /*23d0*/  LDC R14, c[0x0][0x3a4] ;  /* 0x0000e900ff0e7b82 */ /* 0x000e240000000800 */
[----:B0-----:R-:W-:-:S04]  /*23e0*/  IADD3 R14, PT, PT, R14, -0xf, RZ ;  /* 0xfffffff10e0e7810 */ /* 0x001fc80007ffe0ff */
[----:B------:R-:W-:-:S13]  /*23f0*/  ISETP.GE.AND P1, PT, R17, R14, PT ;  /* 0x0000000e1100720c */ /* 0x000fda0003f26270 */
[----:B------:R-:W-:Y:S05]  /*2400*/  @P1 BRA `(.L_x_19) ;  /* 0x0000000400201947 */ /* 0x000fea0003800000 */
.L_x_20:
        /* <DEDUP_REMOVED lines=19> */
[----:B--2---:R-:W-:-:S04]  /*2540*/  FADD R23, R18, -R23 ;  /* 0x8000001712177221 */ /* 0x004fc80000000000 */
[----:B------:R-:W-:Y:S01]  /*2550*/  FMUL R23, R23, R23 ;  /* 0x0000001717177220 */ /* 0x000fe20000400000 */
[----:B---3--:R-:W-:Y:S02]  /*2560*/  FADD R18, R16, -R21 ;  /* 0x8000001510127221 */ /* 0x008fe40000000000 */
[----:B------:R-:W2:Y:S02]  /*2570*/  LDG.E.CONSTANT R21, desc[UR6][R10.64+0x1c] ;  /* 0x00001c060a157981 */ /* 0x000ea4000c1e9900 */
[----:B------:R-:W-:Y:S02]  /*2580*/  FFMA R35, R18, R18, R23 ;  /* 0x0000001212237223 */ /* 0x000fe40000000017 */
[----:B------:R-:W2:Y:S01]  /*2590*/  LDG.E.CONSTANT R16, desc[UR6][R8.64+0x1c] ;  /* 0x00001c0608107981 */ /* 0x000ea2000c1e9900 */
[----:B----4-:R-:W-:-:S03]  /*25a0*/  FADD R28, R28, -R33 ;  /* 0x800000211c1c7221 */ /* 0x010fc60000000000 */
[----:B------:R-:W3:Y:S01]  /*25b0*/  LDG.E.CONSTANT R23, desc[UR6][R10.64+0x20] ;  /* 0x000020060a177981 */ /* 0x000ee2000c1e9900 */
[----:B------:R-:W-:-:S03]  /*25c0*/  FFMA R35, R28, R28, R35 ;  /* 0x0000001c1c237223 */ /* 0x000fc60000000023 */
[----:B------:R-:W3:Y:S01]  /*25d0*/  LDG.E.CONSTANT R18, desc[UR6][R8.64+0x20] ;  /* 0x0000200608127981 */ /* 0x000ee2000c1e9900 */
[----:B------:R-:W-:-:S03]  /*25e0*/  FADD R28, R25, -R20 ;  /* 0x80000014191c7221 */ /* 0x000fc60000000000 */
[----:B------:R-:W4:Y:S01]  /*25f0*/  LDG.E.CONSTANT R25, desc[UR6][R10.64+0x24] ;  /* 0x000024060a197981 */ /* 0x000f22000c1e9900 */
[----:B------:R-:W-:-:S03]  /*2600*/  FFMA R35, R28, R28, R35 ;  /* 0x0000001c1c237223 */ /* 0x000fc60000000023 */
[----:B------:R-:W4:Y:S01]  /*2610*/  LDG.E.CONSTANT R20, desc[UR6][R8.64+0x24] ;  /* 0x0000240608147981 */ /* 0x000f22000c1e9900 */
        /* <DEDUP_REMOVED lines=9> */
[----:B------:R-:W4:Y:S04]  /*26b0*/  LDG.E.CONSTANT R29, desc[UR6][R10.64+0x30] ;  /* 0x000030060a1d7981 */ /* 0x000f28000c1e9900 */
[----:B------:R-:W4:Y:S01]  /*26c0*/  LDG.E.CONSTANT R24, desc[UR6][R8.64+0x30] ;  /* 0x0000300608187981 */ /* 0x000f22000c1e9900 */
[----:B------:R-:W-:-:S03]  /*26d0*/  FFMA R34, R28, R28, R35 ;  /* 0x0000001c1c227223 */ /* 0x000fc60000000023 */
[----:B------:R-:W4:Y:S04]  /*26e0*/  LDG.E.CONSTANT R33, desc[UR6][R10.64+0x34] ;  /* 0x000034060a217981 */ /* 0x000f28000c1e9900 */
[----:B------:R-:W4:Y:S04]  /*26f0*/  LDG.E.CONSTANT R28, desc[UR6][R10.64+0x38] ;  /* 0x000038060a1c7981 */ /* 0x000f28000c1e9900 */
[----:B------:R-:W4:Y:S01]  /*2700*/  LDG.E.CONSTANT R35, desc[UR6][R8.64+0x38] ;  /* 0x0000380608237981 */ /* 0x000f22000c1e9900 */
[----:B------:R-:W-:Y:S01]  /*2710*/  FADD R32, R32, -R37 ;  /* 0x8000002520207221 */ /* 0x000fe20000000000 */
[----:B--2---:R-:W-:-:S04]  /*2720*/  FADD R16, R21, -R16 ;  /* 0x8000001015107221 */ /* 0x004fc80000000000 */
[----:B------:R-:W-:Y:S01]  /*2730*/  FFMA R21, R16, R16, R34 ;  /* 0x0000001010157223 */ /* 0x000fe20000000022 */
[----:B---3--:R-:W-:-:S04]  /*2740*/  FADD R18, R23, -R18 ;  /* 0x8000001217127221 */ /* 0x008fc80000000000 */
[----:B------:R-:W-:Y:S01]  /*2750*/  FFMA R21, R18, R18, R21 ;  /* 0x0000001212157223 */ /* 0x000fe20000000015 */
[----:B----4-:R-:W-:-:S04]  /*2760*/  FADD R20, R25, -R20 ;  /* 0x8000001419147221 */ /* 0x010fc80000000000 */
        /* <DEDUP_REMOVED lines=11> */
[----:B------:R-:W-:-:S04]  /*2820*/  FFMA R32, R32, R32, R21 ;  /* 0x0000002020207223 */ /* 0x000fc80000000015 */
[----:B------:R-:W-:-:S05]  /*2830*/  FADD R19, R32, R19 ;  /* 0x0000001320137221 */ /* 0x000fca0000000000 */
[----:B-----5:R-:W-:-:S13]  /*2840*/  FSETP.GT.AND P1, PT, R19, R0, PT ;  /* 0x000000001300720b */ /* 0x020fda0003f24000 */
[----:B------:R-:W-:Y:S05]  /*2850*/  @P1 BRA `(.L_x_16) ;  /* 0x0000000400681947 */ /* 0x000fea0003800000 */
[----:B------:R-:W-:-:S04]  /*2860*/  IADD3 R17, PT, PT, R17, 0x10, RZ ;  /* 0x0000001011117810 */ /* 0x000fc80007ffe0ff */
[----:B------:R-:W-:-:S13]  /*2870*/  ISETP.GE.AND P1, PT, R17, R14, PT ;  /* 0x0000000e1100720c */ /* 0x000fda0003f26270 */
[----:B------:R-:W-:Y:S05]  /*2880*/  @!P1 BRA `(.L_x_20) ;  /* 0xfffffff800e09947 */ /* 0x000fea000383ffff */
.L_x_19:
[----:B------:R-:W0:Y:S02]  /*2890*/  LDC R14, c[0x0][0x3a4] ;  /* 0x0000e900ff0e7b82 */ /* 0x000e240000000800 */
[----:B0-----:R-:W-:-:S04]  /*28a0*/  IADD3 R14, PT, PT, R14, -0x7, RZ ;  /* 0xfffffff90e0e7810 */ /* 0x001fc80007ffe0ff */
[----:B------:R-:W-:-:S13]  /*28b0*/  ISETP.GE.AND P1, PT, R17, R14, PT ;  /* 0x0000000e1100720c */ /* 0x000fda0003f26270 */
[----:B------:R-:W-:Y:S05]  /*28c0*/  @P1 BRA `(.L_x_21) ;  /* 0x0000000000a01947 */ /* 0x000fea0003800000 */
.L_x_22:
        /* <DEDUP_REMOVED lines=37> */
[----:B------:R-:W-:-:S04]  /*2b20*/  IADD3 R17, PT, PT, R17, 0x8, RZ ;  /* 0x0000000811117810 */ /* 0x000fc80007ffe0ff */
[----:B------:R-:W-:-:S13]  /*2b30*/  ISETP.GE.AND P1, PT, R17, R14, PT ;  /* 0x0000000e1100720c */ /* 0x000fda0003f26270 */
[----:B------:R-:W-:Y:S05]  /*2b40*/  @!P1 BRA `(.L_x_22) ;  /* 0xfffffffc00609947 */ /* 0x000fea000383ffff */
.L_x_21:
[----:B------:R-:W0:Y:S02]  /*2b50*/  LDC R8, c[0x0][0x3a4] ;  /* 0x0000e900ff087b82 */ /* 0x000e240000000800 */
[----:B0-----:R-:W-:-:S04]  /*2b60*/  IADD3 R24, PT, PT, R8, -0x3, RZ ;  /* 0xfffffffd08187810 */ /* 0x001fc80007ffe0ff */
[----:B------:R-:W-:-:S13]  /*2b70*/  ISETP.GE.AND P1, PT, R17, R24, PT ;  /* 0x000000181100720c */ /* 0x000fda0003f26270 */
[----:B------:R-:W-:Y:S05]  /*2b80*/  @P1 BRA `(.L_x_23) ;  /* 0x0000000000681947 */ /* 0x000fea0003800000 */
.L_x_24:
        /* <DEDUP_REMOVED lines=10> */
[----:B------:R-:W3:Y:S04]  /*2c30*/  LDG.E.CONSTANT R18, desc[UR6][R10.64+0xc] ;  /* 0x00000c060a127981 */ /* 0x000ee8000c1e9900 */
[----:B------:R-:W3:Y:S01]  /*2c40*/  LDG.E.CONSTANT R29, desc[UR6][R8.64+0xc] ;  /* 0x00000c06081d7981 */ /* 0x000ee2000c1e9900 */
[----:B--2---:R-:W-:-:S04]  /*2c50*/  FADD R25, R14, -R25 ;  /* 0x800000190e197221 */ /* 0x004fc80000000000 */
[----:B------:R-:W-:Y:S01]  /*2c60*/  FMUL R25, R25, R25 ;  /* 0x0000001919197220 */ /* 0x000fe20000400000 */
[----:B----4-:R-:W-:-:S04]  /*2c70*/  FADD R14, R20, -R23 ;  /* 0x80000017140e7221 */ /* 0x010fc80000000000 */
[----:B------:R-:W-:Y:S01]  /*2c80*/  FFMA R25, R14, R14, R25 ;  /* 0x0000000e0e197223 */ /* 0x000fe20000000019 */
[----:B---3--:R-:W-:-:S04]  /*2c90*/  FADD R16, R16, -R27 ;  /* 0x8000001b10107221 */ /* 0x008fc80000000000 */
        /* <DEDUP_REMOVED lines=9> */
.L_x_23:
[----:B------:R-:W0:Y:S02]  /*2d30*/  LDC R16, c[0x0][0x3a4] ;  /* 0x0000e900ff107b82 */ /* 0x000e240000000800 */
[----:B0-----:R-:W-:-:S13]  /*2d40*/  ISETP.GE.AND P1, PT, R17, R16, PT ;  /* 0x000000101100720c */ /* 0x001fda0003f26270 */
[----:B------:R-:W-:Y:S05]  /*2d50*/  @P1 BRA `(.L_x_16) ;  /* 0x0000000000281947 */ /* 0x000fea0003800000 */
.L_x_25:
[----:B------:R-:W-:-:S04]  /*2d60*/  IMAD.WIDE R8, R17, 0x4, R2 ;  /* 0x0000000411087825 */ /* 0x000fc800078e0202 */
[C---:B------:R-:W-:Y:S02]  /*2d70*/  IMAD.WIDE R10, R17.reuse, 0x4, R6 ;  /* 0x00000004110a7825 */ /* 0x040fe400078e0206 */
[----:B------:R-:W2:Y:S04]  /*2d80*/  LDG.E.CONSTANT R8, desc[UR6][R8.64] ;  /* 0x0000000608087981 */ /* 0x000ea8000c1e9900 */
[----:B------:R-:W2:Y:S01]  /*2d90*/  LDG.E.CONSTANT R11, desc[UR6][R10.64] ;  /* 0x000000060a0b7981 */ /* 0x000ea2000c1e9900 */
[----:B------:R-:W-:-:S04]  /*2da0*/  IADD3 R17, PT, PT, R17, 0x1, RZ ;  /* 0x0000000111117810 */ /* 0x000fc80007ffe0ff */
[----:B------:R-:W-:Y:S01]  /*2db0*/  ISETP.GE.AND P1, PT, R17, R16, PT ;  /* 0x000000101100720c */ /* 0x000fe20003f26270 */
[----:B--2---:R-:W-:-:S04]  /*2dc0*/  FADD R14, R8, -R11 ;  /* 0x8000000b080e7221 */ /* 0x004fc80000000000 */
[----:B------:R-:W-:-:S05]  /*2dd0*/  FFMA R19, R14, R14, R19 ;  /* 0x0000000e0e137223 */ /* 0x000fca0000000013 */
[----:B-----5:R-:W-:-:S13]  /*2de0*/  FSETP.LEU.AND P2, PT, R19, R0, PT ;  /* 0x000000001300720b */ /* 0x020fda0003f4b000 */
[----:B------:R-:W-:Y:S05]  /*2df0*/  @!P1 BRA P2, `(.L_x_25) ;  /* 0xfffffffc00d89947 */ /* 0x000fea000103ffff */
.L_x_16:
[----:B------:R-:W-:Y:S05]  /*2e00*/  BSYNC.RECONVERGENT B1 ;  /* 0x0000000000017941 */ /* 0x000fea0003800200 */
.L_x_14:
[----:B-----5:R-:W-:-:S04]  /*2e10*/  FSETP.GEU.AND P1, PT, R19, R0, PT ;  /* 0x000000001300720b */ /* 0x020fc80003f2e000 */
[----:B------:R-:W-:Y:S02]  /*2e20*/  FSEL R0, R19, R0, !P1 ;  /* 0x0000000013007208 */ /* 0x000fe40004800000 */
[----:B------:R-:W-:Y:S01]  /*2e30*/  SEL R12, R15, R12, !P1 ;  /* 0x0000000c0f0c7207 */ /* 0x000fe20004800000 */
[----:B------:R-:W-:Y:S06]  /*2e40*/  @!P0 BRA `(.L_x_26) ;  /* 0xffffffe800948947 */ /* 0x000fec000383ffff */
.L_x_13:
[----:B------:R-:W-:Y:S05]  /*2e50*/  BSYNC.RECONVERGENT B0 ;  /* 0x0000000000007941 */ /* 0x000fea0003800200 */
.L_x_12:
[----:B-----5:R-:W0:Y:S04]  /*2e60*/  SHFL.DOWN PT, R3, R0, 0x10, 0x1f ;  /* 0x0a001f0000037f89 */ /* 0x020e2800000e0000 */
[----:B------:R-:W1:Y:S01]  /*2e70*/  SHFL.DOWN PT, R7, R12, 0x10, 0x1f ;  /* 0x0a001f000c077f89 */ /* 0x000e6200000e0000 */
[----:B------:R-:W2:Y:S01]  /*2e80*/  S2R R10, SR_TID.X ;  /* 0x00000000000a7919 */ /* 0x000ea20000002100 */
[----:B0-----:R-:W-:-:S04]  /*2e90*/  FSETP.GT.AND P0, PT, R0, R3, PT ;  /* 0x000000030000720b */ /* 0x001fc80003f04000 */
[----:B------:R-:W-:Y:S02]  /*2ea0*/  FSEL R3, R3, R0, P0 ;  /* 0x0000000003037208 */ /* 0x000fe40000000000 */
[----:B-1----:R-:W-:-:S03]  /*2eb0*/  SEL R7, R7, R12, P0 ;  /* 0x0000000c07077207 */ /* 0x002fc60000000000 */
[----:B------:R-:W0:Y:S04]  /*2ec0*/  SHFL.DOWN PT, R2, R3, 0x8, 0x1f ;  /* 0x09001f0003027f89 */ /* 0x000e2800000e0000 */
[----:B------:R-:W1:Y:S01]  /*2ed0*/  SHFL.DOWN PT, R6, R7, 0x8, 0x1f ;  /* 0x09001f0007067f89 */ /* 0x000e6200000e0000 */
[----:B--2---:R-:W-:Y:S02]  /*2ee0*/  ISETP.NE.AND P1, PT, R10, RZ, PT ;  /* 0x000000ff0a00720c */ /* 0x004fe40003f25270 */
[----:B0-----:R-:W-:-:S04]  /*2ef0*/  FSETP.GT.AND P0, PT, R3, R2, PT ;  /* 0x000000020300720b */ /* 0x001fc80003f04000 */
[----:B------:R-:W-:Y:S02]  /*2f00*/  FSEL R2, R2, R3, P0 ;  /* 0x0000000302027208 */ /* 0x000fe40000000000 */
[----:B-1----:R-:W-:-:S03]  /*2f10*/  SEL R6, R6, R7, P0 ;  /* 0x0000000706067207 */ /* 0x002fc60000000000 */
[----:B------:R-:W0:Y:S04]  /*2f20*/  SHFL.DOWN PT, R9, R2, 0x4, 0x1f ;  /* 0x08801f0002097f89 */ /* 0x000e2800000e0000 */
[----:B------:R-:W1:Y:S01]  /*2f30*/  SHFL.DOWN PT, R11, R6, 0x4, 0x1f ;  /* 0x08801f00060b7f89 */ /* 0x000e6200000e0000 */
        /* <DEDUP_REMOVED lines=8> */
[----:B------:R0:W1:Y:S04]  /*2fc0*/  SHFL.DOWN PT, R7, R0, 0x1, 0x1f ;  /* 0x08201f0000077f89 */ /* 0x00006800000e0000 */
[----:B------:R0:W2:Y:S01]  /*2fd0*/  SHFL.DOWN PT, R13, R8, 0x1, 0x1f ;  /* 0x08201f00080d7f89 */ /* 0x0000a200000e0000 */
[----:B------:R-:W-:Y:S05]  /*2fe0*/  @P1 EXIT ;  /* 0x000000000000194d */ /* 0x000fea0003800000 */
[----:B------:R-:W3:Y:S01]  /*2ff0*/  S2R R9, SR_CTAID.X ;  /* 0x0000000000097919 */ /* 0x000ee20000002500 */
[----:B------:R-:W3:Y:S01]  /*3000*/  LDC.64 R2, c[0x0][0x390] ;  /* 0x0000e400ff027b82 */ /* 0x000ee20000000a00 */
[----:B-1----:R-:W-:-:S04]  /*3010*/  FSETP.GT.AND P0, PT, R0, R7, PT ;  /* 0x000000070000720b */ /* 0x002fc80003f04000 */
[----:B------:R-:W-:Y:S02]  /*3020*/  FSEL R7, R7, R0, P0 ;  /* 0x0000000007077208 */ /* 0x000fe40000000000 */
[----:B--2---:R-:W-:-:S03]  /*3030*/  SEL R13, R13, R8, P0 ;  /* 0x000000080d0d7207 */ /* 0x004fc60000000000 */
[----:B------:R-:W-:Y:S01]  /*3040*/  STG.E desc[UR6][R4.64], R7 ;  /* 0x0000000704007986 */ /* 0x000fe2000c101906 */
[----:B---3--:R-:W-:-:S05]  /*3050*/  IMAD.WIDE.U32 R2, R9, 0x4, R2 ;  /* 0x0000000409027825 */ /* 0x008fca00078e0002 */
[----:B------:R-:W-:Y:S01]  /*3060*/  STG.E desc[UR6][R2.64], R13 ;  /* 0x0000000d02007986 */ /* 0x000fe2000c101906 */
[----:B------:R-:W-:Y:S05]  /*3070*/  EXIT ;  /* 0x000000000000794d */ /* 0x000fea0003800000 */
.L_x_27:
[----:B------:R-:W-:-:S00]  /*3080*/  BRA `(.L_x_27) ;  /* 0xfffffffc00fc7947 */ /* 0x000fc0000383ffff */
[----:B------:R-:W-:-:S00]  /*3090*/  NOP ;  /* 0x0000000000007918 */ /* 0x000fc00000000000 */
        /* <DEDUP_REMOVED lines=14> */
.L_x_52:


//--------------------- .text.search_block_per_query --------------------------
	.section	.text.search_block_per_query,"ax",@progbits
	.align	128
        .global         search_block_per_query
        .type           search_block_per_query,@function
        .size           search_block_per_query,(.L_x_53 - search_block_per_query)
        .other          search_block_per_query,@"STO_CUDA_ENTRY STV_DEFAULT"
search_block_per_query:
.text.search_block_per_query:
[----:B------:R-:W-:Y:S08]  /*0000*/  LDC R1, c[0x0][0x37c] ;  /* 0x0000df00ff017b82 */ /* 0x000ff00000000800 */
[----:B------:R-:W0:Y:S08]  /*0010*/  S2UR UR4, SR_CTAID.X ;  /* 0x00000000000479c3 */ /* 0x000e300000002500 */
[----:B------:R-:W0:Y:S02]  /*0020*/  LDC R0, c[0x0][0x39c] ;  /* 0x0000e700ff007b82 */ /* 0x000e240000000800 */
[----:B0-----:R-:W-:-:S13]  /*0030*/  ISETP.LE.AND P0, PT, R0, UR4, PT ;  /* 0x0000000400007c0c */ /* 0x001fda000bf03270 */
[----:B------:R-:W-:Y:S05]  /*0040*/  @P0 EXIT ;  /* 0x000000000000094d */ /* 0x000fea0003800000 */
[----:B------:R-:W0:Y:S01]  /*0050*/  LDC R0, c[0x0][0x398] ;  /* 0x0000e600ff007b82 */ /* 0x000e220000000800 */
[----:B------:R-:W1:Y:S01]  /*0060*/  LDCU UR5, c[0x0][0x3a0] ;  /* 0x00007400ff0577ac */ /* 0x000e620008000800 */
[----:B0-----:R-:W-:-:S04]  /*0070*/  IADD3 R0, PT, PT, R0, UR4, RZ ;  /* 0x0000000400007c10 */ /* 0x001fc8000fffe0ff */
[----:B-1----:R-:W-:-:S13]  /*0080*/  ISETP.GE.U32.AND P0, PT, R0, UR5, PT ;  /* 0x0000000500007c0c */ /* 0x002fda000bf06070 */
[----:B------:R-:W-:Y:S05]  /*0090*/  @P0 EXIT ;  /* 0x000000000000094d */ /* 0x000fea0003800000 */
[----:B------:R-:W0:Y:S01]  /*00a0*/  S2R R13, SR_TID.X ;  /* 0x00000000000d7919 */ /* 0x000e220000002100 */
[----:B------:R-:W0:Y:S01]  /*00b0*/  LDCU UR4, c[0x0][0x3a4] ;  /* 0x00007480ff0477ac */ /* 0x000e220008000800 */
[----:B------:R-:W-:Y:S01]  /*00c0*/  BSSY.RECONVERGENT B0, `(.L_x_28) ;  /* 0x0000161000007945 */ /* 0x000fe20003800200 */
[----:B------:R-:W-:Y:S01]  /*00d0*/  MOV R10, 0xffffffff ;  /* 0xffffffff000a7802 */ /* 0x000fe20000000f00 */
[----:B------:R-:W1:Y:S01]  /*00e0*/  LDCU.64 UR10, c[0x0][0x358] ;  /* 0x00006b00ff0a77ac */ /* 0x000e620008000a00 */
[----:B------:R-:W-:Y:S02]  /*00f0*/  MOV R11, 0x7f7fffff ;  /* 0x7f7fffff000b7802 */ /* 0x000fe40000000f00 */
[----:B0-----:R-:W-:-:S13]  /*0100*/  ISETP.GE.U32.AND P0, PT, R13, UR4, PT ;  /* 0x000000040d007c0c */ /* 0x001fda000bf06070 */
[----:B-1----:R-:W-:Y:S05]  /*0110*/  @P0 BRA `(.L_x_29) ;  /* 0x00000014006c0947 */ /* 0x002fea0003800000 */
[----:B------:R-:W0:Y:S01]  /*0120*/  LDC R7, c[0x0][0x3a8] ;  /* 0x0000ea00ff077b82 */ /* 0x000e220000000800 */
[----:B------:R-:W-:Y:S02]  /*0130*/  MOV R11, 0x7f7fffff ;  /* 0x7f7fffff000b7802 */ /* 0x000fe40000000f00 */
[----:B------:R-:W-:-:S05]  /*0140*/  MOV R10, 0xffffffff ;  /* 0xffffffff000a7802 */ /* 0x000fca0000000f00 */
[----:B------:R-:W1:Y:S01]  /*0150*/  LDC.64 R2, c[0x0][0x380] ;  /* 0x0000e000ff027b82 */ /* 0x000e620000000a00 */
[----:B0-----:R-:W-:Y:S01]  /*0160*/  IMAD.WIDE.U32 R4, R0, R7, RZ ;  /* 0x0000000700047225 */ /* 0x001fe200078e00ff */
[C---:B------:R-:W-:Y:S02]  /*0170*/  IADD3 R12, PT, PT, R7.reuse, -0x1f, RZ ;  /* 0xffffffe1070c7810 */ /* 0x040fe40007ffe0ff */
[C---:B------:R-:W-:Y:S02]  /*0180*/  IADD3 R14, PT, PT, R7.reuse, -0xf, RZ ;  /* 0xfffffff1070e7810 */ /* 0x040fe40007ffe0ff */
[C---:B------:R-:W-:Y:S02]  /*0190*/  IADD3 R15, PT, PT, R7.reuse, -0x7, RZ ;  /* 0xfffffff9070f7810 */ /* 0x040fe40007ffe0ff */
[----:B------:R-:W-:Y:S02]  /*01a0*/  IADD3 R16, PT, PT, R7, -0x3, RZ ;  /* 0xfffffffd07107810 */ /* 0x000fe40007ffe0ff */
[----:B-1----:R-:W-:-:S04]  /*01b0*/  LEA R2, P0, R4, R2, 0x2 ;  /* 0x0000000204027211 */ /* 0x002fc800078010ff */
[----:B------:R-:W-:-:S09]  /*01c0*/  LEA.HI.X R3, R4, R3, R5, 0x2, P0 ;  /* 0x0000000304037211 */ /* 0x000fd200000f1405 */
.L_x_42:
[----:B------:R-:W0:Y:S01]  /*01d0*/  LDCU UR6, c[0x0][0x3a8] ;  /* 0x00007500ff0677ac */ /* 0x000e220008000800 */
[----:B------:R-:W-:Y:S01]  /*01e0*/  HFMA2 R17, -RZ, RZ, 0, 0 ;  /* 0x00000000ff117431 */ /* 0x000fe200000001ff */
[----:B------:R-:W-:Y:S01]  /*01f0*/  BSSY.RECONVERGENT B1, `(.L_x_30) ;  /* 0x0000145000017945 */ /* 0x000fe20003800200 */
[----:B------:R-:W-:Y:S01]  /*0200*/  MOV R18, RZ ;  /* 0x000000ff00127202 */ /* 0x000fe20000000f00 */
[----:B------:R-:W1:Y:S01]  /*0210*/  LDCU.64 UR4, c[0x0][0x388] ;  /* 0x00007100ff0477ac */ /* 0x000e620008000a00 */
[----:B0-----:R-:W-:Y:S02]  /*0220*/  UISETP.GE.AND UP0, UPT, UR6, 0x4, UPT ;  /* 0x000000040600788c */ /* 0x001fe4000bf06270 */
[----:B------:R-:W-:-:S03]  /*0230*/  IMAD.WIDE.U32 R6, R13, UR6, RZ ;  /* 0x000000060d067c25 */ /* 0x000fc6000f8e00ff */
[----:B-1----:R-:W-:-:S04]  /*0240*/  LEA R4, P0, R6, UR4, 0x2 ;  /* 0x0000000406047c11 */ /* 0x002fc8000f8010ff */
[----:B------:R-:W-:Y:S01]  /*0250*/  LEA.HI.X R5, R6, UR5, R7, 0x2, P0 ;  /* 0x0000000506057c11 */ /* 0x000fe200080f1407 */
[----:B------:R-:W-:Y:S08]  /*0260*/  BRA.U !UP0, `(.L_x_31) ;  /* 0x00000001084c7547 */ /* 0x000ff0000b800000 */
        /* <DEDUP_REMOVED lines=15> */
[----:B------:R-:W-:-:S05]  /*0360*/  FFMA R18, R19, R19, R6 ;  /* 0x0000001313127223 */ /* 0x000fca0000000006 */
[----:B------:R-:W-:-:S13]  /*0370*/  FSETP.GT.AND P0, PT, R18, R11, PT ;  /* 0x0000000b1200720b */ /* 0x000fda0003f04000 */
[----:B------:R-:W-:Y:S05]  /*0380*/  @P0 BRA `(.L_x_32) ;  /* 0x0000001000ac0947 */ /* 0x000fea0003800000 */
[----:B------:R-:W-:-:S07]  /*0390*/  HFMA2 R17, -RZ, RZ, 0, 2.384185791015625e-07 ;  /* 0x00000004ff117431 */ /* 0x000fce00000001ff */
.L_x_31:
[----:B------:R-:W-:-:S13]  /*03a0*/  ISETP.GE.AND P0, PT, R17, R12, PT ;  /* 0x0000000c1100720c */ /* 0x000fda0003f06270 */
[----:B------:R-:W-:Y:S05]  /*03b0*/  @P0 BRA `(.L_x_33) ;  /* 0x00000008002c0947 */ /* 0x000fea0003800000 */
.L_x_34:
        /* <DEDUP_REMOVED lines=17> */
[----:B------:R-:W2:Y:S04]  /*04d0*/  LDG.E.CONSTANT R21, desc[UR10][R8.64+0x1c] ;  /* 0x00001c0a08157981 */ /* 0x000ea8000c1e9900 */
[----:B------:R-:W2:Y:S01]  /*04e0*/  LDG.E.CONSTANT R22, desc[UR10][R6.64+0x1c] ;  /* 0x00001c0a06167981 */ /* 0x000ea2000c1e9900 */
[----:B---3--:R-:W-:-:S03]  /*04f0*/  FADD R34, R23, -R24 ;  /* 0x8000001817227221 */ /* 0x008fc60000000000 */
[----:B------:R-:W3:Y:S04]  /*0500*/  LDG.E.CONSTANT R23, desc[UR10][R8.64+0x20] ;  /* 0x0000200a08177981 */ /* 0x000ee8000c1e9900 */
[----:B------:R-:W3:Y:S01]  /*0510*/  LDG.E.CONSTANT R24, desc[UR10][R6.64+0x20] ;  /* 0x0000200a06187981 */ /* 0x000ee2000c1e9900 */
[----:B------:R-:W-:Y:S01]  /*0520*/  FMUL R34, R34, R34 ;  /* 0x0000002222227220 */ /* 0x000fe20000400000 */
[----:B----4-:R-:W-:Y:S02]  /*0530*/  FADD R31, R32, -R31 ;  /* 0x8000001f201f7221 */ /* 0x010fe40000000000 */
[----:B------:R-:W4:Y:S01]  /*0540*/  LDG.E.CONSTANT R32, desc[UR10][R8.64+0x38] ;  /* 0x0000380a08207981 */ /* 0x000f22000c1e9900 */
[----:B------:R-:W-:-:S04]  /*0550*/  FFMA R34, R33, R33, R34 ;  /* 0x0000002121227223 */ /* 0x000fc80000000022 */
[----:B------:R-:W-:Y:S01]  /*0560*/  FFMA R34, R31, R31, R34 ;  /* 0x0000001f1f227223 */ /* 0x000fe20000000022 */
[----:B-----5:R-:W-:Y:S02]  /*0570*/  FADD R31, R26, -R25 ;  /* 0x800000191a1f7221 */ /* 0x020fe40000000000 */
[----:B------:R-:W5:Y:S02]  /*0580*/  LDG.E.CONSTANT R25, desc[UR10][R8.64+0x24] ;  /* 0x0000240a08197981 */ /* 0x000f64000c1e9900 */
[----:B------:R-:W-:Y:S02]  /*0590*/  FFMA R34, R31, R31, R34 ;  /* 0x0000001f1f227223 */ /* 0x000fe40000000022 */
[----:B------:R-:W5:Y:S01]  /*05a0*/  LDG.E.CONSTANT R26, desc[UR10][R6.64+0x24] ;  /* 0x0000240a061a7981 */ /* 0x000f62000c1e9900 */
        /* <DEDUP_REMOVED lines=12> */
[----:B--2---:R-:W-:-:S03]  /*0670*/  FADD R31, R21, -R22 ;  /* 0x80000016151f7221 */ /* 0x004fc60000000000 */
[----:B------:R-:W2:Y:S04]  /*0680*/  LDG.E.CONSTANT R22, desc[UR10][R8.64+0x34] ;  /* 0x0000340a08167981 */ /* 0x000ea8000c1e9900 */
[----:B------:R-:W2:Y:S01]  /*0690*/  LDG.E.CONSTANT R21, desc[UR10][R6.64+0x34] ;  /* 0x0000340a06157981 */ /* 0x000ea2000c1e9900 */
[----:B------:R-:W-:Y:S01]  /*06a0*/  FFMA R34, R31, R31, R34 ;  /* 0x0000001f1f227223 */ /* 0x000fe20000000022 */
[----:B---3--:R-:W-:Y:S02]  /*06b0*/  FADD R33, R23, -R24 ;  /* 0x8000001817217221 */ /* 0x008fe40000000000 */
[----:B------:R-:W3:Y:S04]  /*06c0*/  LDG.E.CONSTANT R23, desc[UR10][R6.64+0x38] ;  /* 0x0000380a06177981 */ /* 0x000ee8000c1e9900 */
[----:B------:R-:W3:Y:S04]  /*06d0*/  LDG.E.CONSTANT R31, desc[UR10][R8.64+0x3c] ;  /* 0x00003c0a081f7981 */ /* 0x000ee8000c1e9900 */
[----:B------:R-:W3:Y:S01]  /*06e0*/  LDG.E.CONSTANT R24, desc[UR10][R6.64+0x3c] ;  /* 0x00003c0a06187981 */ /* 0x000ee2000c1e9900 */
[----:B------:R-:W-:Y:S01]  /*06f0*/  FFMA R34, R33, R33, R34 ;  /* 0x0000002121227223 */ /* 0x000fe20000000022 */
[----:B-----5:R-:W-:-:S04]  /*0700*/  FADD R25, R25, -R26 ;  /* 0x8000001a19197221 */ /* 0x020fc80000000000 */
[----:B------:R-:W-:Y:S01]  /*0710*/  FFMA R34, R25, R25, R34 ;  /* 0x0000001919227223 */ /* 0x000fe20000000022 */
[----:B----4-:R-:W-:-:S04]  /*0720*/  FADD R27, R28, -R27 ;  /* 0x8000001b1c1b7221 */ /* 0x010fc80000000000 */
[----:B------:R-:W-:Y:S01]  /*0730*/  FFMA R34, R27, R27, R34 ;  /* 0x0000001b1b227223 */ /* 0x000fe20000000022 */
[----:B------:R-:W-:-:S04]  /*0740*/  FADD R29, R30, -R29 ;  /* 0x8000001d1e1d7221 */ /* 0x000fc80000000000 */
[----:B------:R-:W-:Y:S01]  /*0750*/  FFMA R34, R29, R29, R34 ;  /* 0x0000001d1d227223 */ /* 0x000fe20000000022 */
[----:B------:R-:W-:-:S04]  /*0760*/  FADD R19, R20, -R19 ;  /* 0x8000001314137221 */ /* 0x000fc80000000000 */
[----:B------:R-:W-:Y:S01]  /*0770*/  FFMA R34, R19, R19, R34 ;  /* 0x0000001313227223 */ /* 0x000fe20000000022 */
[----:B--2---:R-:W-:-:S04]  /*0780*/  FADD R21, R22, -R21 ;  /* 0x8000001516157221 */ /* 0x004fc80000000000 */
[----:B------:R-:W-:Y:S01]  /*0790*/  FFMA R34, R21, R21, R34 ;  /* 0x0000001515227223 */ /* 0x000fe20000000022 */
[----:B---3--:R-:W-:-:S04]  /*07a0*/  FADD R23, R32, -R23 ;  /* 0x8000001720177221 */ /* 0x008fc80000000000 */
[----:B------:R-:W-:Y:S01]  /*07b0*/  FFMA R23, R23, R23, R34 ;  /* 0x0000001717177223 */ /* 0x000fe20000000022 */
[----:B------:R-:W-:-:S04]  /*07c0*/  FADD R24, R31, -R24 ;  /* 0x800000181f187221 */ /* 0x000fc80000000000 */
[----:B------:R-:W-:-:S04]  /*07d0*/  FFMA R23, R24, R24, R23 ;  /* 0x0000001818177223 */ /* 0x000fc80000000017 */
[----:B------:R-:W-:-:S05]  /*07e0*/  FADD R18, R23, R18 ;  /* 0x0000001217127221 */ /* 0x000fca0000000000 */
[----:B------:R-:W-:-:S13]  /*07f0*/  FSETP.GT.AND P0, PT, R18, R11, PT ;  /* 0x0000000b1200720b */ /* 0x000fda0003f04000 */
        /* <DEDUP_REMOVED lines=23> */
[----:B----4-:R-:W-:Y:S01]  /*0970*/  FADD R21, R21, -R20 ;  /* 0x8000001415157221 */ /* 0x010fe20000000000 */
[----:B-----5:R-:W-:Y:S01]  /*0980*/  FADD R19, R19, -R22 ;  /* 0x8000001613137221 */ /* 0x020fe20000000000 */
[----:B------:R-:W-:Y:S02]  /*0990*/  FADD R23, R23, -R30 ;  /* 0x8000001e17177221 */ /* 0x000fe40000000000 */
[----:B------:R-:W3:Y:S01]  /*09a0*/  LDG.E.CONSTANT R30, desc[UR10][R6.64+0x64] ;  /* 0x0000640a061e7981 */ /* 0x000ee2000c1e9900 */
[----:B------:R-:W-:-:S03]  /*09b0*/  FADD R24, R24, -R29 ;  /* 0x8000001d18187221 */ /* 0x000fc60000000000 */
[----:B------:R-:W3:Y:S01]  /*09c0*/  LDG.E.CONSTANT R29, desc[UR10][R8.64+0x64] ;  /* 0x0000640a081d7981 */ /* 0x000ee2000c1e9900 */
[----:B------:R-:W-:-:S03]  /*09d0*/  FADD R20, R31, -R32 ;  /* 0x800000201f147221 */ /* 0x000fc60000000000 */
[----:B------:R-:W4:Y:S04]  /*09e0*/  LDG.E.CONSTANT R31, desc[UR10][R8.64+0x68] ;  /* 0x0000680a081f7981 */ /* 0x000f28000c1e9900 */
[----:B------:R-:W4:Y:S01]  /*09f0*/  LDG.E.CONSTANT R32, desc[UR10][R6.64+0x68] ;  /* 0x0000680a06207981 */ /* 0x000f22000c1e9900 */
[----:B------:R-:W-:-:S03]  /*0a00*/  FADD R22, R33, -R34 ;  /* 0x8000002221167221 */ /* 0x000fc60000000000 */
[----:B------:R-:W5:Y:S04]  /*0a10*/  LDG.E.CONSTANT R33, desc[UR10][R8.64+0x6c] ;  /* 0x00006c0a08217981 */ /* 0x000f68000c1e9900 */
[----:B------:R-:W5:Y:S01]  /*0a20*/  LDG.E.CONSTANT R34, desc[UR10][R6.64+0x6c] ;  /* 0x00006c0a06227981 */ /* 0x000f62000c1e9900 */
[----:B--2---:R-:W-:Y:S01]  /*0a30*/  FADD R27, R27, -R28 ;  /* 0x8000001c1b1b7221 */ /* 0x004fe20000000000 */
[----:B---3--:R-:W-:Y:S01]  /*0a40*/  FADD R28, R29, -R30 ;  /* 0x8000001e1d1c7221 */ /* 0x008fe20000000000 */
[----:B----4-:R-:W-:Y:S02]  /*0a50*/  FADD R29, R31, -R32 ;  /* 0x800000201f1d7221 */ /* 0x010fe40000000000 */
[----:B------:R-:W2:Y:S04]  /*0a60*/  LDG.E.CONSTANT R31, desc[UR10][R8.64+0x70] ;  /* 0x0000700a081f7981 */ /* 0x000ea8000c1e9900 */
[----:B------:R-:W2:Y:S01]  /*0a70*/  LDG.E.CONSTANT R32, desc[UR10][R6.64+0x70] ;  /* 0x0000700a06207981 */ /* 0x000ea2000c1e9900 */
[----:B-----5:R-:W-:-:S03]  /*0a80*/  FADD R30, R33, -R34 ;  /* 0x80000022211e7221 */ /* 0x020fc60000000000 */
[----:B------:R-:W3:Y:S04]  /*0a90*/  LDG.E.CONSTANT R34, desc[UR10][R8.64+0x74] ;  /* 0x0000740a08227981 */ /* 0x000ee8000c1e9900 */
[----:B------:R-:W4:Y:S01]  /*0aa0*/  LDG.E.CONSTANT R33, desc[UR10][R8.64+0x7c] ;  /* 0x00007c0a08217981 */ /* 0x000f22000c1e9900 */
[----:B------:R-:W-:-:S04]  /*0ab0*/  FMUL R19, R19, R19 ;  /* 0x0000001313137220 */ /* 0x000fc80000400000 */
[----:B------:R-:W-:-:S04]  /*0ac0*/  FFMA R19, R21, R21, R19 ;  /* 0x0000001515137223 */ /* 0x000fc80000000013 */
[----:B------:R-:W-:-:S04]  /*0ad0*/  FFMA R19, R20, R20, R19 ;  /* 0x0000001414137223 */ /* 0x000fc80000000013 */
[----:B------:R-:W-:-:S04]  /*0ae0*/  FFMA R22, R22, R22, R19 ;  /* 0x0000001616167223 */ /* 0x000fc80000000013 */
[----:B------:R-:W-:-:S04]  /*0af0*/  FFMA R23, R23, R23, R22 ;  /* 0x0000001717177223 */ /* 0x000fc80000000016 */
[----:B------:R-:W-:Y:S01]  /*0b00*/  FFMA R24, R24, R24, R23 ;  /* 0x0000001818187223 */ /* 0x000fe20000000017 */
[----:B--2---:R-:W-:Y:S02]  /*0b10*/  FADD R31, R31, -R32 ;  /* 0x800000201f1f7221 */ /* 0x004fe40000000000 */
[----:B------:R-:W2:Y:S01]  /*0b20*/  LDG.E.CONSTANT R32, desc[UR10][R8.64+0x78] ;  /* 0x0000780a08207981 */ /* 0x000ea2000c1e9900 */
[----:B---3--:R-:W-:-:S03]  /*0b30*/  FADD R34, R34, -R35 ;  /* 0x8000002322227221 */ /* 0x008fc60000000000 */
[----:B------:R-:W2:Y:S01]  /*0b40*/  LDG.E.CONSTANT R35, desc[UR10][R6.64+0x78] ;  /* 0x0000780a06237981 */ /* 0x000ea2000c1e9900 */
        /* <DEDUP_REMOVED lines=8> */
[----:B----4-:R-:W-:Y:S01]  /*0bd0*/  FADD R33, R33, -R36 ;  /* 0x8000002421217221 */ /* 0x010fe20000000000 */
[----:B--2---:R-:W-:-:S04]  /*0be0*/  FADD R32, R32, -R35 ;  /* 0x8000002320207221 */ /* 0x004fc80000000000 */
        /* <DEDUP_REMOVED lines=8> */
.L_x_33:
[----:B------:R-:W-:-:S13]  /*0c70*/  ISETP.GE.AND P0, PT, R17, R14, PT ;  /* 0x0000000e1100720c */ /* 0x000fda0003f06270 */
[----:B------:R-:W-:Y:S05]  /*0c80*/  @P0 BRA `(.L_x_35) ;  /* 0x0000000400200947 */ /* 0x000fea0003800000 */
.L_x_36:
        /* <DEDUP_REMOVED lines=22> */
[----:B---3--:R-:W-:Y:S01]  /*0df0*/  FADD R31, R31, -R32 ;  /* 0x800000201f1f7221 */ /* 0x008fe20000000000 */
[----:B------:R-:W-:Y:S02]  /*0e00*/  FMUL R32, R33, R33 ;  /* 0x0000002121207220 */ /* 0x000fe40000400000 */
[----:B------:R-:W3:Y:S02]  /*0e10*/  LDG.E.CONSTANT R33, desc[UR10][R8.64+0x30] ;  /* 0x0000300a08217981 */ /* 0x000ee4000c1e9900 */
[----:B------:R-:W-:Y:S02]  /*0e20*/  FFMA R32, R31, R31, R32 ;  /* 0x0000001f1f207223 */ /* 0x000fe40000000020 */
[----:B------:R-:W3:Y:S01]  /*0e30*/  LDG.E.CONSTANT R31, desc[UR10][R8.64+0x34] ;  /* 0x0000340a081f7981 */ /* 0x000ee2000c1e9900 */
[----:B----4-:R-:W-:-:S03]  /*0e40*/  FADD R29, R29, -R30 ;  /* 0x8000001e1d1d7221 */ /* 0x010fc60000000000 */
[----:B------:R-:W4:Y:S01]  /*0e50*/  LDG.E.CONSTANT R30, desc[UR10][R8.64+0x38] ;  /* 0x0000380a081e7981 */ /* 0x000f22000c1e9900 */
[----:B------:R-:W-:Y:S01]  /*0e60*/  FFMA R32, R29, R29, R32 ;  /* 0x0000001d1d207223 */ /* 0x000fe20000000020 */
[----:B-----5:R-:W-:Y:S02]  /*0e70*/  FADD R29, R22, -R21 ;  /* 0x80000015161d7221 */ /* 0x020fe40000000000 */
[----:B------:R-:W5:Y:S02]  /*0e80*/  LDG.E.CONSTANT R21, desc[UR10][R8.64+0x20] ;  /* 0x0000200a08157981 */ /* 0x000f64000c1e9900 */
[----:B------:R-:W-:Y:S02]  /*0e90*/  FFMA R32, R29, R29, R32 ;  /* 0x0000001d1d207223 */ /* 0x000fe40000000020 */
[----:B------:R-:W5:Y:S01]  /*0ea0*/  LDG.E.CONSTANT R22, desc[UR10][R6.64+0x20] ;  /* 0x0000200a06167981 */ /* 0x000f62000c1e9900 */
[----:B------:R-:W-:-:S03]  /*0eb0*/  FADD R29, R24, -R23 ;  /* 0x80000017181d7221 */ /* 0x000fc60000000000 */
        /* <DEDUP_REMOVED lines=11> */
[----:B------:R-:W4:Y:S01]  /*0f70*/  LDG.E.CONSTANT R32, desc[UR10][R6.64+0x30] ;  /* 0x0000300a06207981 */ /* 0x000f22000c1e9900 */
[----:B------:R-:W-:-:S03]  /*0f80*/  FADD R20, R19, -R20 ;  /* 0x8000001413147221 */ /* 0x000fc60000000000 */
[----:B------:R-:W4:Y:S01]  /*0f90*/  LDG.E.CONSTANT R19, desc[UR10][R6.64+0x38] ;  /* 0x0000380a06137981 */ /* 0x000f22000c1e9900 */
[----:B------:R-:W-:Y:S01]  /*0fa0*/  FFMA R20, R20, R20, R29 ;  /* 0x0000001414147223 */ /* 0x000fe2000000001d */
[----:B--2---:R-:W-:Y:S01]  /*0fb0*/  FADD R34, R34, -R35 ;  /* 0x8000002322227221 */ /* 0x004fe20000000000 */
[----:B-----5:R-:W-:-:S04]  /*0fc0*/  FADD R21, R21, -R22 ;  /* 0x8000001615157221 */ /* 0x020fc80000000000 */
[----:B------:R-:W-:Y:S01]  /*0fd0*/  FFMA R20, R21, R21, R20 ;  /* 0x0000001515147223 */ /* 0x000fe20000000014 */
[----:B---3--:R-:W-:-:S04]  /*0fe0*/  FADD R23, R24, -R23 ;  /* 0x8000001718177221 */ /* 0x008fc80000000000 */
[----:B------:R-:W-:Y:S01]  /*0ff0*/  FFMA R20, R23, R23, R20 ;  /* 0x0000001717147223 */ /* 0x000fe20000000014 */
[----:B----4-:R-:W-:-:S04]  /*1000*/  FADD R25, R26, -R25 ;  /* 0x800000191a197221 */ /* 0x010fc80000000000 */
[----:B------:R-:W-:Y:S01]  /*1010*/  FFMA R20, R25, R25, R20 ;  /* 0x0000001919147223 */ /* 0x000fe20000000014 */
[----:B------:R-:W-:-:S04]  /*1020*/  FADD R27, R27, -R28 ;  /* 0x8000001c1b1b7221 */ /* 0x000fc80000000000 */
        /* <DEDUP_REMOVED lines=14> */
.L_x_35:
[----:B------:R-:W-:-:S13]  /*1110*/  ISETP.GE.AND P0, PT, R17, R15, PT ;  /* 0x0000000f1100720c */ /* 0x000fda0003f06270 */
[----:B------:R-:W-:Y:S05]  /*1120*/  @P0 BRA `(.L_x_37) ;  /* 0x0000000000a00947 */ /* 0x000fea0003800000 */
.L_x_38:
        /* <DEDUP_REMOVED lines=35> */
[----:B------:R-:W-:-:S13]  /*1360*/  FSETP.GT.AND P0, PT, R18, R11, PT ;  /* 0x0000000b1200720b */ /* 0x000fda0003f04000 */
[----:B------:R-:W-:Y:S05]  /*1370*/  @P0 BRA `(.L_x_32) ;  /* 0x0000000000b00947 */ /* 0x000fea0003800000 */
[----:B------:R-:W-:-:S04]  /*1380*/  IADD3 R17, PT, PT, R17, 0x8, RZ ;  /* 0x0000000811117810 */ /* 0x000fc80007ffe0ff */
[----:B------:R-:W-:-:S13]  /*1390*/  ISETP.GE.AND P0, PT, R17, R15, PT ;  /* 0x0000000f1100720c */ /* 0x000fda0003f06270 */
[----:B------:R-:W-:Y:S05]  /*13a0*/  @!P0 BRA `(.L_x_38) ;  /* 0xfffffffc00608947 */ /* 0x000fea000383ffff */
.L_x_37:
[----:B------:R-:W-:-:S13]  /*13b0*/  ISETP.GE.AND P0, PT, R17, R16, PT ;  /* 0x000000101100720c */ /* 0x000fda0003f06270 */
[----:B------:R-:W-:Y:S05]  /*13c0*/  @P0 BRA `(.L_x_39) ;  /* 0x0000000000680947 */ /* 0x000fea0003800000 */
.L_x_40:
        /* <DEDUP_REMOVED lines=21> */
[----:B------:R-:W-:-:S13]  /*1520*/  FSETP.GT.AND P0, PT, R18, R11, PT ;  /* 0x0000000b1200720b */ /* 0x000fda0003f04000 */
[----:B------:R-:W-:Y:S05]  /*1530*/  @P0 BRA `(.L_x_32) ;  /* 0x0000000000400947 */ /* 0x000fea0003800000 */
[----:B------:R-:W-:-:S04]  /*1540*/  IADD3 R17, PT, PT, R17, 0x4, RZ ;  /* 0x0000000411117810 */ /* 0x000fc80007ffe0ff */
[----:B------:R-:W-:-:S13]  /*1550*/  ISETP.GE.AND P0, PT, R17, R16, PT ;  /* 0x000000101100720c */ /* 0x000fda0003f06270 */
[----:B------:R-:W-:Y:S05]  /*1560*/  @!P0 BRA `(.L_x_40) ;  /* 0xfffffffc00988947 */ /* 0x000fea000383ffff */
.L_x_39:
[----:B------:R-:W0:Y:S02]  /*1570*/  LDC R20, c[0x0][0x3a8] ;  /* 0x0000ea00ff147b82 */ /* 0x000e240000000800 */
[----:B0-----:R-:W-:-:S13]  /*1580*/  ISETP.GE.AND P0, PT, R17, R20, PT ;  /* 0x000000141100720c */ /* 0x001fda0003f06270 */
[----:B------:R-:W-:Y:S05]  /*1590*/  @P0 BRA `(.L_x_32) ;  /* 0x0000000000280947 */ /* 0x000fea0003800000 */
.L_x_41:
        /* <DEDUP_REMOVED lines=8> */
[----:B------:R-:W-:-:S13]  /*1620*/  FSETP.LEU.AND P1, PT, R18, R11, PT ;  /* 0x0000000b1200720b */ /* 0x000fda0003f2b000 */
[----:B------:R-:W-:Y:S05]  /*1630*/  @!P0 BRA P1, `(.L_x_41) ;  /* 0xfffffffc00d88947 */ /* 0x000fea000083ffff */
.L_x_32:
[----:B------:R-:W-:Y:S05]  /*1640*/  BSYNC.RECONVERGENT B1 ;  /* 0x0000000000017941 */ /* 0x000fea0003800200 */
.L_x_30:
[----:B------:R-:W0:Y:S01]  /*1650*/  LDCU UR4, c[0x0][0x360] ;  /* 0x00006c00ff0477ac */ /* 0x000e220008000800 */
[CC--:B------:R-:W-:Y:S01]  /*1660*/  FSETP.GEU.AND P0, PT, R18.reuse, R11.reuse, PT ;  /* 0x0000000b1200720b */ /* 0x0c0fe20003f0e000 */
[----:B------:R-:W1:Y:S03]  /*1670*/  LDCU UR5, c[0x0][0x3a4] ;  /* 0x00007480ff0577ac */ /* 0x000e660008000800 */
[C---:B------:R-:W-:Y:S02]  /*1680*/  SEL R10, R13.reuse, R10, !P0 ;  /* 0x0000000a0d0a7207 */ /* 0x040fe40004000000 */
[----:B------:R-:W-:Y:S02]  /*1690*/  FSEL R11, R18, R11, !P0 ;  /* 0x0000000b120b7208 */ /* 0x000fe40004000000 */
[----:B0-----:R-:W-:-:S04]  /*16a0*/  IADD3 R13, PT, PT, R13, UR4, RZ ;  /* 0x000000040d0d7c10 */ /* 0x001fc8000fffe0ff */
[----:B-1----:R-:W-:-:S13]  /*16b0*/  ISETP.GE.U32.AND P1, PT, R13, UR5, PT ;  /* 0x000000050d007c0c */ /* 0x002fda000bf26070 */
[----:B------:R-:W-:Y:S05]  /*16c0*/  @!P1 BRA `(.L_x_42) ;  /* 0xffffffe800c09947 */ /* 0x000fea000383ffff */
.L_x_29:
[----:B------:R-:W-:Y:S05]  /*16d0*/  BSYNC.RECONVERGENT B0 ;  /* 0x0000000000007941 */ /* 0x000fea0003800200 */
.L_x_28:
[----:B------:R-:W0:Y:S01]  /*16e0*/  SHFL.DOWN PT, R2, R11, 0x10, 0x1f ;  /* 0x0a001f000b027f89 */ /* 0x000e2200000e0000 */
[----:B------:R-:W-:Y:S03]  /*16f0*/  BSSY.RECONVERGENT B0, `(.L_x_43) ;  /* 0x0000026000007945 */ /* 0x000fe60003800200 */
[----:B------:R-:W1:Y:S01]  /*1700*/  SHFL.DOWN PT, R3, R10, 0x10, 0x1f ;  /* 0x0a001f000a037f89 */ /* 0x000e6200000e0000 */
[----:B0-----:R-:W-:-:S04]  /*1710*/  FSETP.GT.AND P0, PT, R11, R2, PT ;  /* 0x000000020b00720b */ /* 0x001fc80003f04000 */
[----:B------:R-:W-:Y:S02]  /*1720*/  FSEL R2, R2, R11, P0 ;  /* 0x0000000b02027208 */ /* 0x000fe40000000000 */
[----:B-1----:R-:W-:Y:S02]  /*1730*/  SEL R3, R3, R10, P0 ;  /* 0x0000000a03037207 */ /* 0x002fe40000000000 */
[----:B------:R-:W0:Y:S01]  /*1740*/  S2R R10, SR_TID.X ;  /* 0x00000000000a7919 */ /* 0x000e220000002100 */
[----:B------:R-:W1:Y:S04]  /*1750*/  SHFL.DOWN PT, R5, R2, 0x8, 0x1f ;  /* 0x09001f0002057f89 */ /* 0x000e6800000e0000 */
[----:B------:R-:W2:Y:S01]  /*1760*/  SHFL.DOWN PT, R4, R3, 0x8, 0x1f ;  /* 0x09001f0003047f89 */ /* 0x000ea200000e0000 */
[----:B-1----:R-:W-:-:S04]  /*1770*/  FSETP.GT.AND P0, PT, R2, R5, PT ;  /* 0x000000050200720b */ /* 0x002fc80003f04000 */
[----:B------:R-:W-:Y:S02]  /*1780*/  FSEL R5, R5, R2, P0 ;  /* 0x0000000205057208 */ /* 0x000fe40000000000 */
[----:B--2---:R-:W-:Y:S02]  /*1790*/  SEL R4, R4, R3, P0 ;  /* 0x0000000304047207 */ /* 0x004fe40000000000 */
[C---:B0-----:R-:W-:Y:S01]  /*17a0*/  LOP3.LUT P1, RZ, R10.reuse, 0x1f, RZ, 0xc0, !PT ;  /* 0x0000001f0aff7812 */ /* 0x041fe2000782c0ff */
[----:B------:R-:W0:Y:S01]  /*17b0*/  SHFL.DOWN PT, R6, R5, 0x4, 0x1f ;  /* 0x08801f0005067f89 */ /* 0x000e2200000e0000 */
[----:B------:R-:W-:-:S03]  /*17c0*/  ISETP.NE.AND P2, PT, R10, RZ, PT ;  /* 0x000000ff0a00720c */ /* 0x000fc60003f45270 */
        /* <DEDUP_REMOVED lines=13> */
[----:B-1----:R-:W-:Y:S01]  /*18a0*/  SEL R3, R3, R2, P0 ;  /* 0x0000000203037207 */ /* 0x002fe20000000000 */
[----:B------:R-:W-:Y:S06]  /*18b0*/  @P1 BRA `(.L_x_44) ;  /* 0x0000000000241947 */ /* 0x000fec0003800000 */
[----:B------:R-:W0:Y:S01]  /*18c0*/  S2UR UR6, SR_CgaCtaId ;  /* 0x00000000000679c3 */ /* 0x000e220000008800 */
[----:B------:R-:W-:Y:S01]  /*18d0*/  UMOV UR4, 0x400 ;  /* 0x0000040000047882 */ /* 0x000fe20000000000 */
[----:B------:R-:W-:Y:S01]  /*18e0*/  SHF.R.U32.HI R2, RZ, 0x3, R10 ;  /* 0x00000003ff027819 */ /* 0x000fe2000001160a */
[----:B------:R-:W-:-:S03]  /*18f0*/  UIADD3 UR5, UPT, UPT, UR4, 0x20, URZ ;  /* 0x0000002004057890 */ /* 0x000fc6000fffe0ff */
[----:B------:R-:W-:Y:S01]  /*1900*/  LOP3.LUT R2, R2, 0x7c, RZ, 0xc0, !PT ;  /* 0x0000007c02027812 */ /* 0x000fe200078ec0ff */
[----:B0-----:R-:W-:Y:S02]  /*1910*/  ULEA UR4, UR6, UR4, 0x18 ;  /* 0x0000000406047291 */ /* 0x001fe4000f8ec0ff */
[----:B------:R-:W-:-:S07]  /*1920*/  ULEA UR5, UR6, UR5, 0x18 ;  /* 0x0000000506057291 */ /* 0x000fce000f8ec0ff */
[----:B------:R0:W-:Y:S04]  /*1930*/  STS [R2+UR4], R5 ;  /* 0x0000000502007988 */ /* 0x0001e80008000804 */
[----:B------:R0:W-:Y:S02]  /*1940*/  STS [R2+UR5], R3 ;  /* 0x0000000302007988 */ /* 0x0001e40008000805 */
.L_x_44:
[----:B------:R-:W-:Y:S05]  /*1950*/  BSYNC.RECONVERGENT B0 ;  /* 0x0000000000007941 */ /* 0x000fea0003800200 */
.L_x_43:
[----:B------:R-:W-:Y:S06]  /*1960*/  BAR.SYNC.DEFER_BLOCKING 0x0 ;  /* 0x0000000000007b1d */ /* 0x000fec0000010000 */
[----:B------:R-:W-:Y:S05]  /*1970*/  @P2 EXIT ;  /* 0x000000000000294d */ /* 0x000fea0003800000 */
[----:B------:R-:W1:Y:S01]  /*1980*/  LDCU UR4, c[0x0][0x360] ;  /* 0x00006c00ff0477ac */ /* 0x000e620008000800 */
[----:B0-----:R-:W-:Y:S02]  /*1990*/  MOV R2, 0x7f7fffff ;  /* 0x7f7fffff00027802 */ /* 0x001fe40000000f00 */
[----:B------:R-:W-:Y:S01]  /*19a0*/  MOV R5, 0xffffffff ;  /* 0xffffffff00057802 */ /* 0x000fe20000000f00 */
[----:B-1----:R-:W-:-:S04]  /*19b0*/  UIADD3 UR4, UPT, UPT, UR4, 0x1f, URZ ;  /* 0x0000001f04047890 */ /* 0x002fc8000fffe0ff */
[----:B------:R-:W-:-:S04]  /*19c0*/  USHF.R.U32.HI UR5, URZ, 0x5, UR4 ;  /* 0x00000005ff057899 */ /* 0x000fc80008011604 */
[----:B------:R-:W-:Y:S02]  /*19d0*/  UIADD3 UR4, UPT, UPT, UR5, -0x1, URZ ;  /* 0xffffffff05047890 */ /* 0x000fe4000fffe0ff */
[----:B------:R-:W-:Y:S02]  /*19e0*/  ULOP3.LUT UR12, UR5, 0xf, URZ, 0xc0, !UPT ;  /* 0x0000000f050c7892 */ /* 0x000fe4000f8ec0ff */
[----:B------:R-:W-:-:S03]  /*19f0*/  UISETP.GE.U32.AND UP0, UPT, UR4, 0xf, UPT ;  /* 0x0000000f0400788c */ /* 0x000fc6000bf06070 */
[----:B------:R-:W-:-:S06]  /*1a00*/  UMOV UR4, URZ ;  /* 0x000000ff00047c82 */ /* 0x000fcc0008000000 */
[----:B------:R-:W-:Y:S05]  /*1a10*/  BRA.U !UP0, `(.L_x_45) ;  /* 0x0000000508147547 */ /* 0x000fea000b800000 */
[----:B------:R-:W0:Y:S01]  /*1a20*/  S2UR UR8, SR_CgaCtaId ;  /* 0x00000000000879c3 */ /* 0x000e220000008800 */
[----:B------:R-:W-:Y:S01]  /*1a30*/  UMOV UR7, 0x400 ;  /* 0x0000040000077882 */ /* 0x000fe20000000000 */
[----:B------:R-:W-:Y:S01]  /*1a40*/  ULOP3.LUT UR6, UR5, 0x7fffff0, URZ, 0xc0, !UPT ;  /* 0x07fffff005067892 */ /* 0x000fe2000f8ec0ff */
[----:B------:R-:W-:Y:S01]  /*1a50*/  MOV R2, 0x7f7fffff ;  /* 0x7f7fffff00027802 */ /* 0x000fe20000000f00 */
[----:B------:R-:W-:Y:S01]  /*1a60*/  UIADD3 UR9, UPT, UPT, UR7, 0x20, URZ ;  /* 0x0000002007097890 */ /* 0x000fe2000fffe0ff */
[----:B------:R-:W-:Y:S01]  /*1a70*/  MOV R5, 0xffffffff ;  /* 0xffffffff00057802 */ /* 0x000fe20000000f00 */
[----:B------:R-:W-:Y:S02]  /*1a80*/  ULOP3.LUT UR4, UR5, 0x70, URZ, 0xc0, !UPT ;  /* 0x0000007005047892 */ /* 0x000fe4000f8ec0ff */
[----:B0-----:R-:W-:Y:S02]  /*1a90*/  ULEA UR7, UR8, UR7, 0x18 ;  /* 0x0000000708077291 */ /* 0x001fe4000f8ec0ff */
[----:B------:R-:W-:-:S02]  /*1aa0*/  ULEA UR9, UR8, UR9, 0x18 ;  /* 0x0000000908097291 */ /* 0x000fc4000f8ec0ff */
[----:B------:R-:W-:Y:S02]  /*1ab0*/  UIADD3 UR8, UPT, UPT, -UR6, URZ, URZ ;  /* 0x000000ff06087290 */ /* 0x000fe4000fffe1ff */
[----:B------:R-:W-:Y:S02]  /*1ac0*/  UIADD3 UR6, UPT, UPT, UR7, 0x20, URZ ;  /* 0x0000002007067890 */ /* 0x000fe4000fffe0ff */
[----:B------:R-:W-:-:S12]  /*1ad0*/  UIADD3 UR7, UPT, UPT, UR9, 0x20, URZ ;  /* 0x0000002009077890 */ /* 0x000fd8000fffe0ff */
.L_x_46:
[----:B0-----:R-:W0:Y:S01]  /*1ae0*/  LDS.128 R8, [UR6+-0x20] ;  /* 0xffffe006ff087984 */ /* 0x001e220008000c00 */
[----:B------:R-:W-:-:S03]  /*1af0*/  UIADD3 UR8, UPT, UPT, UR8, 0x10, URZ ;  /* 0x0000001008087890 */ /* 0x000fc6000fffe0ff */
[----:B------:R-:W1:Y:S01]  /*1b00*/  LDS.128 R12, [UR6+-0x10] ;  /* 0xfffff006ff0c7984 */ /* 0x000e620008000c00 */
[----:B------:R-:W-:Y:S01]  /*1b10*/  UISETP.NE.AND UP0, UPT, UR8, URZ, UPT ;  /* 0x000000ff0800728c */ /* 0x000fe2000bf05270 */
[----:B0-----:R-:W-:-:S13]  /*1b20*/  FSETP.GEU.AND P0, PT, R8, R2, PT ;  /* 0x000000020800720b */ /* 0x001fda0003f0e000 */
[----:B------:R-:W-:Y:S01]  /*1b30*/  @!P0 MOV R2, R8 ;  /* 0x0000000800028202 */ /* 0x000fe20000000f00 */
[----:B------:R-:W-:Y:S03]  /*1b40*/  @!P0 LDS R5, [UR7+-0x20] ;  /* 0xffffe007ff058984 */ /* 0x000fe60008000800 */
[----:B------:R-:W-:-:S13]  /*1b50*/  FSETP.GEU.AND P0, PT, R9, R2, PT ;  /* 0x000000020900720b */ /* 0x000fda0003f0e000 */
        /* <DEDUP_REMOVED lines=8> */
[----:B-1----:R-:W-:Y:S01]  /*1be0*/  FSETP.GEU.AND P0, PT, R12, R2, PT ;  /* 0x000000020c00720b */ /* 0x002fe20003f0e000 */
[----:B------:R-:W0:-:S12]  /*1bf0*/  LDS.128 R8, [UR6] ;  /* 0x00000006ff087984 */ /* 0x000e180008000c00 */
        /* <DEDUP_REMOVED lines=11> */
[----:B0-----:R-:W-:Y:S01]  /*1cb0*/  FSETP.GEU.AND P0, PT, R8, R2, PT ;  /* 0x000000020800720b */ /* 0x001fe20003f0e000 */
[----:B------:R-:W0:Y:S01]  /*1cc0*/  LDS.128 R12, [UR6+0x10] ;  /* 0x00001006ff0c7984 */ /* 0x000e220008000c00 */
[----:B------:R-:W-:-:S11]  /*1cd0*/  UIADD3 UR6, UPT, UPT, UR6, 0x40, URZ ;  /* 0x0000004006067890 */ /* 0x000fd6000fffe0ff */
[----:B------:R-:W-:Y:S01]  /*1ce0*/  @!P0 MOV R2, R8 ;  /* 0x0000000800028202 */ /* 0x000fe20000000f00 */
[----:B------:R-:W1:Y:S03]  /*1cf0*/  @!P0 LDS R5, [UR7] ;  /* 0x00000007ff058984 */ /* 0x000e660008000800 */
[----:B------:R-:W-:-:S13]  /*1d00*/  FSETP.GEU.AND P0, PT, R9, R2, PT ;  /* 0x000000020900720b */ /* 0x000fda0003f0e000 */
[----:B------:R-:W-:Y:S01]  /*1d10*/  @!P0 MOV R2, R9 ;  /* 0x0000000900028202 */ /* 0x000fe20000000f00 */
[----:B------:R-:W2:Y:S03]  /*1d20*/  @!P0 LDS R5, [UR7+0x4] ;  /* 0x00000407ff058984 */ /* 0x000ea60008000800 */
[----:B------:R-:W-:-:S13]  /*1d30*/  FSETP.GEU.AND P0, PT, R10, R2, PT ;  /* 0x000000020a00720b */ /* 0x000fda0003f0e000 */
[----:B------:R-:W-:Y:S01]  /*1d40*/  @!P0 MOV R2, R10 ;  /* 0x0000000a00028202 */ /* 0x000fe20000000f00 */
[----:B------:R-:W3:Y:S03]  /*1d50*/  @!P0 LDS R5, [UR7+0x8] ;  /* 0x00000807ff058984 */ /* 0x000ee60008000800 */
[----:B------:R-:W-:-:S13]  /*1d60*/  FSETP.GEU.AND P0, PT, R11, R2, PT ;  /* 0x000000020b00720b */ /* 0x000fda0003f0e000 */
[----:B------:R-:W-:Y:S01]  /*1d70*/  @!P0 MOV R2, R11 ;  /* 0x0000000b00028202 */ /* 0x000fe20000000f00 */
[----:B------:R-:W4:Y:S03]  /*1d80*/  @!P0 LDS R5, [UR7+0xc] ;  /* 0x00000c07ff058984 */ /* 0x000f260008000800 */
[----:B0-----:R-:W-:-:S13]  /*1d90*/  FSETP.GEU.AND P0, PT, R12, R2, PT ;  /* 0x000000020c00720b */ /* 0x001fda0003f0e000 */
[----:B------:R-:W-:Y:S01]  /*1da0*/  @!P0 MOV R2, R12 ;  /* 0x0000000c00028202 */ /* 0x000fe20000000f00 */
[----:B------:R-:W0:Y:S03]  /*1db0*/  @!P0 LDS R5, [UR7+0x10] ;  /* 0x00001007ff058984 */ /* 0x000e260008000800 */
[----:B------:R-:W-:-:S13]  /*1dc0*/  FSETP.GEU.AND P0, PT, R13, R2, PT ;  /* 0x000000020d00720b */ /* 0x000fda0003f0e000 */
[----:B------:R-:W-:Y:S01]  /*1dd0*/  @!P0 MOV R2, R13 ;  /* 0x0000000d00028202 */ /* 0x000fe20000000f00 */
[----:B------:R-:W0:Y:S03]  /*1de0*/  @!P0 LDS R5, [UR7+0x14] ;  /* 0x00001407ff058984 */ /* 0x000e260008000800 */
[----:B------:R-:W-:-:S13]  /*1df0*/  FSETP.GEU.AND P0, PT, R14, R2, PT ;  /* 0x000000020e00720b */ /* 0x000fda0003f0e000 */
[----:B------:R-:W-:Y:S01]  /*1e00*/  @!P0 MOV R2, R14 ;  /* 0x0000000e00028202 */ /* 0x000fe20000000f00 */
[----:B------:R-:W0:Y:S03]  /*1e10*/  @!P0 LDS R5, [UR7+0x18] ;  /* 0x00001807ff058984 */ /* 0x000e260008000800 */
[----:B------:R-:W-:-:S13]  /*1e20*/  FSETP.GEU.AND P0, PT, R15, R2, PT ;  /* 0x000000020f00720b */ /* 0x000fda0003f0e000 */
[----:B------:R-:W-:Y:S01]  /*1e30*/  @!P0 MOV R2, R15 ;  /* 0x0000000f00028202 */ /* 0x000fe20000000f00 */
[----:B------:R-:W0:Y:S01]  /*1e40*/  @!P0 LDS R5, [UR7+0x1c] ;  /* 0x00001c07ff058984 */ /* 0x000e220008000800 */
[----:B------:R-:W-:Y:S01]  /*1e50*/  UIADD3 UR7, UPT, UPT, UR7, 0x40, URZ ;  /* 0x0000004007077890 */ /* 0x000fe2000fffe0ff */
[----:B-1234-:R-:W-:Y:S11]  /*1e60*/  BRA.U UP0, `(.L_x_46) ;  /* 0xfffffffd001c7547 */ /* 0x01eff6000b83ffff */
.L_x_45:
[----:B------:R-:W-:-:S09]  /*1e70*/  UISETP.NE.AND UP0, UPT, UR12, URZ, UPT ;  /* 0x000000ff0c00728c */ /* 0x000fd2000bf05270 */
[----:B------:R-:W-:Y:S05]  /*1e80*/  BRA.U !UP0, `(.L_x_47) ;  /* 0x0000000508487547 */ /* 0x000fea000b800000 */
[----:B------:R-:W-:Y:S02]  /*1e90*/  UISETP.GE.U32.AND UP0, UPT, UR12, 0x8, UPT ;  /* 0x000000080c00788c */ /* 0x000fe4000bf06070 */
[----:B------:R-:W-:-:S04]  /*1ea0*/  ULOP3.LUT UR9, UR5, 0x7, URZ, 0xc0, !UPT ;  /* 0x0000000705097892 */ /* 0x000fc8000f8ec0ff */
[----:B------:R-:W-:-:S03]  /*1eb0*/  UISETP.NE.AND UP1, UPT, UR9, URZ, UPT ;  /* 0x000000ff0900728c */ /* 0x000fc6000bf25270 */
[----:B------:R-:W-:Y:S08]  /*1ec0*/  BRA.U !UP0, `(.L_x_48) ;  /* 0x0000000108887547 */ /* 0x000ff0000b800000 */
[----:B------:R-:W1:Y:S01]  /*1ed0*/  S2UR UR8, SR_CgaCtaId ;  /* 0x00000000000879c3 */ /* 0x000e620000008800 */
[----:B------:R-:W-:Y:S02]  /*1ee0*/  UMOV UR7, 0x400 ;  /* 0x0000040000077882 */ /* 0x000fe40000000000 */
[----:B-1----:R-:W-:Y:S02]  /*1ef0*/  ULEA UR6, UR8, UR7, 0x18 ;  /* 0x0000000708067291 */ /* 0x002fe4000f8ec0ff */
[----:B------:R-:W-:Y:S02]  /*1f00*/  UIADD3 UR7, UPT, UPT, UR7, 0x20, URZ ;  /* 0x0000002007077890 */ /* 0x000fe4000fffe0ff */
[----:B------:R-:W-:Y:S02]  /*1f10*/  ULEA UR6, UR4, UR6, 0x2 ;  /* 0x0000000604067291 */ /* 0x000fe4000f8e10ff */
[----:B------:R-:W-:-:S04]  /*1f20*/  ULEA UR7, UR8, UR7, 0x18 ;  /* 0x0000000708077291 */ /* 0x000fc8000f8ec0ff */
[----:B------:R-:W-:Y:S02]  /*1f30*/  ULEA UR7, UR4, UR7, 0x2 ;  /* 0x0000000704077291 */ /* 0x000fe4000f8e10ff */
[----:B------:R-:W-:Y:S01]  /*1f40*/  UIADD3 UR4, UPT, UPT, UR4, 0x8, URZ ;  /* 0x0000000804047890 */ /* 0x000fe2000fffe0ff */
[----:B------:R-:W1:Y:S04]  /*1f50*/  LDS.128 R8, [UR6] ;  /* 0x00000006ff087984 */ /* 0x000e680008000c00 */
[----:B------:R-:W2:Y:S01]  /*1f60*/  LDS.128 R12, [UR6+0x10] ;  /* 0x00001006ff0c7984 */ /* 0x000ea20008000c00 */
[----:B-1----:R-:W-:-:S13]  /*1f70*/  FSETP.GEU.AND P0, PT, R8, R2, PT ;  /* 0x000000020800720b */ /* 0x002fda0003f0e000 */
[----:B------:R-:W-:Y:S01]  /*1f80*/  @!P0 MOV R2, R8 ;  /* 0x0000000800028202 */ /* 0x000fe20000000f00 */
[----:B0-----:R-:W1:Y:S03]  /*1f90*/  @!P0 LDS R5, [UR7] ;  /* 0x00000007ff058984 */ /* 0x001e660008000800 */
[----:B------:R-:W-:-:S13]  /*1fa0*/  FSETP.GEU.AND P0, PT, R9, R2, PT ;  /* 0x000000020900720b */ /* 0x000fda0003f0e000 */
[----:B------:R-:W-:Y:S01]  /*1fb0*/  @!P0 MOV R2, R9 ;  /* 0x0000000900028202 */ /* 0x000fe20000000f00 */
[----:B------:R-:W3:Y:S03]  /*1fc0*/  @!P0 LDS R5, [UR7+0x4] ;  /* 0x00000407ff058984 */ /* 0x000ee60008000800 */
[----:B------:R-:W-:-:S13]  /*1fd0*/  FSETP.GEU.AND P0, PT, R10, R2, PT ;  /* 0x000000020a00720b */ /* 0x000fda0003f0e000 */
[----:B------:R-:W-:Y:S01]  /*1fe0*/  @!P0 MOV R2, R10 ;  /* 0x0000000a00028202 */ /* 0x000fe20000000f00 */
[----:B------:R-:W4:Y:S03]  /*1ff0*/  @!P0 LDS R5, [UR7+0x8] ;  /* 0x00000807ff058984 */ /* 0x000f260008000800 */
[----:B------:R-:W-:-:S13]  /*2000*/  FSETP.GEU.AND P0, PT, R11, R2, PT ;  /* 0x000000020b00720b */ /* 0x000fda0003f0e000 */
[----:B------:R-:W-:Y:S01]  /*2010*/  @!P0 MOV R2, R11 ;  /* 0x0000000b00028202 */ /* 0x000fe20000000f00 */
[----:B------:R-:W0:Y:S03]  /*2020*/  @!P0 LDS R5, [UR7+0xc] ;  /* 0x00000c07ff058984 */ /* 0x000e260008000800 */
[----:B--2---:R-:W-:-:S13]  /*2030*/  FSETP.GEU.AND P0, PT, R12, R2, PT ;  /* 0x000000020c00720b */ /* 0x004fda0003f0e000 */
[----:B------:R-:W-:Y:S01]  /*2040*/  @!P0 MOV R2, R12 ;  /* 0x0000000c00028202 */ /* 0x000fe20000000f00 */
[----:B------:R-:W2:Y:S03]  /*2050*/  @!P0 LDS R5, [UR7+0x10] ;  /* 0x00001007ff058984 */ /* 0x000ea60008000800 */
[----:B------:R-:W-:-:S13]  /*2060*/  FSETP.GEU.AND P0, PT, R13, R2, PT ;  /* 0x000000020d00720b */ /* 0x000fda0003f0e000 */
[----:B------:R-:W-:Y:S01]  /*2070*/  @!P0 MOV R2, R13 ;  /* 0x0000000d00028202 */ /* 0x000fe20000000f00 */
[----:B------:R-:W0:Y:S03]  /*2080*/  @!P0 LDS R5, [UR7+0x14] ;  /* 0x00001407ff058984 */ /* 0x000e260008000800 */
[----:B------:R-:W-:-:S13]  /*2090*/  FSETP.GEU.AND P0, PT, R14, R2, PT ;  /* 0x000000020e00720b */ /* 0x000fda0003f0e000 */
[----:B------:R-:W-:Y:S01]  /*20a0*/  @!P0 MOV R2, R14 ;  /* 0x0000000e00028202 */ /* 0x000fe20000000f00 */
[----:B------:R-:W0:Y:S03]  /*20b0*/  @!P0 LDS R5, [UR7+0x18] ;  /* 0x00001807ff058984 */ /* 0x000e260008000800 */
[----:B------:R-:W-:-:S13]  /*20c0*/  FSETP.GEU.AND P0, PT, R15, R2, PT ;  /* 0x000000020f00720b */ /* 0x000fda0003f0e000 */
[----:B------:R-:W0:Y:S01]  /*20d0*/  @!P0 LDS R5, [UR7+0x1c] ;  /* 0x00001c07ff058984 */ /* 0x000e220008000800 */
[----:B-1234-:R-:W-:-:S07]  /*20e0*/  @!P0 MOV R2, R15 ;  /* 0x0000000f00028202 */ /* 0x01efce0000000f00 */
.L_x_48:
        /* <DEDUP_REMOVED lines=13> */
[----:B------:R-:W1:Y:S02]  /*21c0*/  LDS.128 R8, [UR8] ;  /* 0x00000008ff087984 */ /* 0x000e640008000c00 */
[----:B-1----:R-:W-:-:S13]  /*21d0*/  FSETP.GEU.AND P0, PT, R8, R2, PT ;  /* 0x000000020800720b */ /* 0x002fda0003f0e000 */
[----:B------:R-:W-:Y:S01]  /*21e0*/  @!P0 MOV R2, R8 ;  /* 0x0000000800028202 */ /* 0x000fe20000000f00 */
[----:B0-----:R-:W1:Y:S03]  /*21f0*/  @!P0 LDS R5, [UR6] ;  /* 0x00000006ff058984 */ /* 0x001e660008000800 */
[----:B------:R-:W-:-:S13]  /*2200*/  FSETP.GEU.AND P0, PT, R9, R2, PT ;  /* 0x000000020900720b */ /* 0x000fda0003f0e000 */
[----:B------:R-:W-:Y:S01]  /*2210*/  @!P0 MOV R2, R9 ;  /* 0x0000000900028202 */ /* 0x000fe20000000f00 */
[----:B------:R-:W2:Y:S03]  /*2220*/  @!P0 LDS R5, [UR6+0x4] ;  /* 0x00000406ff058984 */ /* 0x000ea60008000800 */
[----:B------:R-:W-:-:S13]  /*2230*/  FSETP.GEU.AND P0, PT, R10, R2, PT ;  /* 0x000000020a00720b */ /* 0x000fda0003f0e000 */
[----:B------:R-:W-:Y:S01]  /*2240*/  @!P0 MOV R2, R10 ;  /* 0x0000000a00028202 */ /* 0x000fe20000000f00 */
[----:B------:R-:W3:Y:S03]  /*2250*/  @!P0 LDS R5, [UR6+0x8] ;  /* 0x00000806ff058984 */ /* 0x000ee60008000800 */
[----:B------:R-:W-:-:S13]  /*2260*/  FSETP.GEU.AND P0, PT, R11, R2, PT ;  /* 0x000000020b00720b */ /* 0x000fda0003f0e000 */
[----:B------:R-:W4:Y:S01]  /*2270*/  @!P0 LDS R5, [UR6+0xc] ;  /* 0x00000c06ff058984 */ /* 0x000f220008000800 */
[----:B-1----:R-:W-:-:S07]  /*2280*/  @!P0 MOV R2, R11 ;  /* 0x0000000b00028202 */ /* 0x002fce0000000f00 */
.L_x_49:
[----:B------:R-:W-:Y:S05]  /*2290*/  BRA.U !UP1, `(.L_x_47) ;  /* 0x0000000109447547 */ /* 0x000fea000b800000 */
[----:B------:R-:W1:Y:S01]  /*22a0*/  S2UR UR8, SR_CgaCtaId ;  /* 0x00000000000879c3 */ /* 0x000e620000008800 */
[----:B------:R-:W-:Y:S02]  /*22b0*/  UMOV UR6, 0x400 ;  /* 0x0000040000067882 */ /* 0x000fe40000000000 */
[----:B------:R-:W-:Y:S02]  /*22c0*/  UIADD3 UR7, UPT, UPT, UR6, 0x20, URZ ;  /* 0x0000002006077890 */ /* 0x000fe4000fffe0ff */
[----:B-1----:R-:W-:Y:S02]  /*22d0*/  ULEA UR9, UR8, UR6, 0x18 ;  /* 0x0000000608097291 */ /* 0x002fe4000f8ec0ff */
[----:B------:R-:W-:Y:S02]  /*22e0*/  ULEA UR7, UR8, UR7, 0x18 ;  /* 0x0000000708077291 */ /* 0x000fe4000f8ec0ff */
[----:B------:R-:W-:Y:S02]  /*22f0*/  UIADD3 UR6, UPT, UPT, -UR5, URZ, URZ ;  /* 0x000000ff05067290 */ /* 0x000fe4000fffe1ff */
[----:B------:R-:W-:-:S02]  /*2300*/  ULEA UR5, UR4, UR9, 0x2 ;  /* 0x0000000904057291 */ /* 0x000fc4000f8e10ff */
[----:B------:R-:W-:-:S12]  /*2310*/  ULEA UR4, UR4, UR7, 0x2 ;  /* 0x0000000704047291 */ /* 0x000fd8000f8e10ff */
.L_x_50:
[----:B-1----:R-:W1:Y:S01]  /*2320*/  LDS R3, [UR5] ;  /* 0x00000005ff037984 */ /* 0x002e620008000800 */
[----:B------:R-:W-:Y:S02]  /*2330*/  UIADD3 UR6, UPT, UPT, UR6, 0x1, URZ ;  /* 0x0000000106067890 */ /* 0x000fe4000fffe0ff */
[----:B------:R-:W-:Y:S02]  /*2340*/  UIADD3 UR5, UPT, UPT, UR5, 0x4, URZ ;  /* 0x0000000405057890 */ /* 0x000fe4000fffe0ff */
[----:B------:R-:W-:Y:S01]  /*2350*/  UISETP.NE.AND UP0, UPT, UR6, URZ, UPT ;  /* 0x000000ff0600728c */ /* 0x000fe2000bf05270 */
[----:B-1----:R-:W-:-:S13]  /*2360*/  FSETP.GEU.AND P0, PT, R3, R2, PT ;  /* 0x000000020300720b */ /* 0x002fda0003f0e000 */
[----:B------:R-:W-:Y:S01]  /*2370*/  @!P0 MOV R2, R3 ;  /* 0x0000000300028202 */ /* 0x000fe20000000f00 */
[----:B0-234-:R-:W1:Y:S01]  /*2380*/  @!P0 LDS R5, [UR4] ;  /* 0x00000004ff058984 */ /* 0x01de620008000800 */
[----:B------:R-:W-:Y:S01]  /*2390*/  UIADD3 UR4, UPT, UPT, UR4, 0x4, URZ ;  /* 0x0000000404047890 */ /* 0x000fe2000fffe0ff */
[----:B------:R-:W-:Y:S11]  /*23a0*/  BRA.U UP0, `(.L_x_50) ;  /* 0xfffffffd00dc7547 */ /* 0x000ff6000b83ffff */
.L_x_47:
[----:B------:R-:W5:Y:S02]  /*23b0*/  LDC.64 R2, c[0x0][0x390] ;  /* 0x0000e400ff027b82 */ /* 0x000f640000000a00 */
[----:B-----5:R-:W-:-:S05]  /*23c0*/  IMAD.WIDE.U32 R2, R0, 0x4, R2 ;  /* 0x0000000400027825 */ /* 0x020fca00078e0002 */
[----:B01234-:R-:W-:Y:S01]  /*23d0*/  STG.E desc[UR10][R2.64], R5 ;  /* 0x0000000502007986 */ /* 0x01ffe2000c10190a */
[----:B------:R-:W-:Y:S05]  /*23e0*/  EXIT ;  /* 0x000000000000794d */ /* 0x000fea0003800000 */
.L_x_51:
        /* <DEDUP_REMOVED lines=9> */
.L_x_53:


//--------------------- .nv.shared.reserved.0     --------------------------
	.section	.nv.shared.reserved.0,"aw",@nobits
	.weak		__nv_reservedSMEM_offset_0_alias
	.size		__nv_reservedSMEM_offset_0_alias, 0, 64
	.other		__nv_reservedSMEM_offset_0_alias,@"STO_CUDA_RESERVED_SHARED STV_DEFAULT"
__nv_reservedSMEM_offset_0_alias:
	.zero		0
	.zero		64


//--------------------- .nv.shared.search_block_per_query --------------------------
	.section	.nv.shared.search_block_per_query,"aw",@nobits
	.sectionflags	@""
	.align	4
.nv.shared.search_block_per_query:
	.zero		1088


//--------------------- .nv.constant0.search_warp_per_query --------------------------
	.section	.nv.constant0.search_warp_per_query,"a",@progbits
	.sectionflags	@""
	.align	4
.nv.constant0.search_warp_per_query:
	.zero		948


//--------------------- .nv.constant0.search_block_per_query --------------------------
	.section	.nv.constant0.search_block_per_query,"a",@progbits
	.sectionflags	@""
	.align	4
.nv.constant0.search_block_per_query:
	.zero		940


//--------------------- SYMBOLS --------------------------

	.type		.nv.reservedSmem.offset0,@object
	.size		.nv.reservedSmem.offset0,0x4
	.type		.nv.reservedSmem.cap,@object
	.size		.nv.reservedSmem.cap,0x4
